//
// Generated by NVIDIA NVVM Compiler
//
// Compiler Build ID: CL-36424714
// Cuda compilation tools, release 13.0, V13.0.88
// Based on NVVM 20.0.0
//

.version 9.0
.target sm_100
.address_size 64

	// .globl	wma_batch_f32
.const .align 16 .b8 C_WMA_RAMP[32768];
.extern .shared .align 16 .b8 shmem[];

.visible .entry wma_batch_f32(
	.param .u64 .ptr .align 1 wma_batch_f32_param_0,
	.param .u64 .ptr .align 1 wma_batch_f32_param_1,
	.param .u32 wma_batch_f32_param_2,
	.param .u32 wma_batch_f32_param_3,
	.param .u32 wma_batch_f32_param_4,
	.param .u64 .ptr .align 1 wma_batch_f32_param_5
)
{
	.reg .pred 	%p<18>;
	.reg .b32 	%r<44>;
	.reg .b32 	%f<67>;
	.reg .b64 	%rd<27>;

	ld.param.u64 	%rd12, [wma_batch_f32_param_0];
	ld.param.u64 	%rd10, [wma_batch_f32_param_1];
	ld.param.u32 	%r24, [wma_batch_f32_param_2];
	ld.param.u32 	%r26, [wma_batch_f32_param_3];
	ld.param.u32 	%r25, [wma_batch_f32_param_4];
	ld.param.u64 	%rd11, [wma_batch_f32_param_5];
	cvta.to.global.u64 	%rd1, %rd12;
	mov.u32 	%r1, %ctaid.y;
	setp.ge.s32 	%p1, %r1, %r26;
	@%p1 bra 	$L__BB0_22;
	cvta.to.global.u64 	%rd13, %rd10;
	mul.wide.u32 	%rd14, %r1, 4;
	add.s64 	%rd15, %rd13, %rd14;
	ld.global.nc.u32 	%r2, [%rd15];
	setp.lt.s32 	%p2, %r2, 2;
	@%p2 bra 	$L__BB0_22;
	setp.lt.u32 	%p3, %r2, 8193;
	@%p3 bra 	$L__BB0_6;
	mov.u32 	%r39, %tid.x;
	mov.u32 	%r4, %ntid.x;
	mov.u32 	%r29, shmem;
$L__BB0_4:
	add.s32 	%r27, %r39, 1;
	cvt.rn.f32.s32 	%f16, %r27;
	shl.b32 	%r28, %r39, 2;
	add.s32 	%r30, %r29, %r28;
	st.shared.f32 	[%r30], %f16;
	add.s32 	%r39, %r39, %r4;
	setp.lt.s32 	%p4, %r39, %r2;
	@%p4 bra 	$L__BB0_4;
	bar.sync 	0;
$L__BB0_6:
	setp.lt.u32 	%p5, %r2, 8193;
	mov.u64 	%rd16, C_WMA_RAMP;
	cvta.const.u64 	%rd17, %rd16;
	mov.u32 	%r31, shmem;
	cvt.u64.u32 	%rd18, %r31;
	cvta.shared.u64 	%rd19, %rd18;
	selp.b64 	%rd2, %rd17, %rd19, %p5;
	add.s32 	%r7, %r25, -1;
	mov.u32 	%r32, %ctaid.x;
	mov.u32 	%r8, %ntid.x;
	mov.u32 	%r33, %tid.x;
	mad.lo.s32 	%r40, %r32, %r8, %r33;
	setp.ge.s32 	%p6, %r40, %r24;
	@%p6 bra 	$L__BB0_22;
	cvt.rn.f32.u32 	%f17, %r2;
	and.b32  	%r10, %r2, 7;
	and.b32  	%r11, %r2, 2147483640;
	neg.s32 	%r12, %r11;
	add.s64 	%rd3, %rd1, 16;
	add.s64 	%rd4, %rd2, 16;
	cvta.to.global.u64 	%rd5, %rd11;
	mov.u32 	%r34, %nctaid.x;
	mul.lo.s32 	%r13, %r34, %r8;
	mul.lo.s32 	%r14, %r24, %r1;
	add.s32 	%r15, %r7, %r2;
	add.f32 	%f18, %f17, 0f3F800000;
	mul.f32 	%f19, %f18, %f17;
	mov.f32 	%f20, 0f40000000;
	div.rn.f32 	%f1, %f20, %f19;
$L__BB0_8:
	setp.lt.s32 	%p7, %r40, %r15;
	mov.f32 	%f66, 0f7FFFFFFF;
	@%p7 bra 	$L__BB0_21;
	setp.lt.u32 	%p8, %r2, 8;
	sub.s32 	%r36, %r40, %r2;
	add.s32 	%r17, %r36, 1;
	mov.f32 	%f65, 0f00000000;
	mov.b32 	%r43, 0;
	@%p8 bra 	$L__BB0_12;
	mov.f32 	%f65, 0f00000000;
	mov.u64 	%rd26, %rd4;
	mov.u32 	%r41, %r17;
	mov.u32 	%r42, %r12;
$L__BB0_11:
	.pragma "nounroll";
	mul.wide.s32 	%rd20, %r41, 4;
	add.s64 	%rd21, %rd3, %rd20;
	ld.global.nc.f32 	%f25, [%rd21+-16];
	ld.f32 	%f26, [%rd26+-16];
	fma.rn.f32 	%f27, %f25, %f26, %f65;
	ld.global.nc.f32 	%f28, [%rd21+-12];
	ld.f32 	%f29, [%rd26+-12];
	fma.rn.f32 	%f30, %f28, %f29, %f27;
	ld.global.nc.f32 	%f31, [%rd21+-8];
	ld.f32 	%f32, [%rd26+-8];
	fma.rn.f32 	%f33, %f31, %f32, %f30;
	ld.global.nc.f32 	%f34, [%rd21+-4];
	ld.f32 	%f35, [%rd26+-4];
	fma.rn.f32 	%f36, %f34, %f35, %f33;
	ld.global.nc.f32 	%f37, [%rd21];
	ld.f32 	%f38, [%rd26];
	fma.rn.f32 	%f39, %f37, %f38, %f36;
	ld.global.nc.f32 	%f40, [%rd21+4];
	ld.f32 	%f41, [%rd26+4];
	fma.rn.f32 	%f42, %f40, %f41, %f39;
	ld.global.nc.f32 	%f43, [%rd21+8];
	ld.f32 	%f44, [%rd26+8];
	fma.rn.f32 	%f45, %f43, %f44, %f42;
	ld.global.nc.f32 	%f46, [%rd21+12];
	ld.f32 	%f47, [%rd26+12];
	fma.rn.f32 	%f65, %f46, %f47, %f45;
	add.s32 	%r42, %r42, 8;
	add.s32 	%r41, %r41, 8;
	add.s64 	%rd26, %rd26, 32;
	setp.ne.s32 	%p9, %r42, 0;
	mov.u32 	%r43, %r11;
	@%p9 bra 	$L__BB0_11;
$L__BB0_12:
	setp.eq.s32 	%p10, %r10, 0;
	@%p10 bra 	$L__BB0_20;
	setp.eq.s32 	%p11, %r10, 1;
	add.s32 	%r37, %r17, %r43;
	mul.wide.s32 	%rd22, %r37, 4;
	add.s64 	%rd8, %rd1, %rd22;
	ld.global.nc.f32 	%f48, [%rd8];
	mul.wide.u32 	%rd23, %r43, 4;
	add.s64 	%rd9, %rd2, %rd23;
	ld.f32 	%f49, [%rd9];
	fma.rn.f32 	%f65, %f48, %f49, %f65;
	@%p11 bra 	$L__BB0_20;
	setp.eq.s32 	%p12, %r10, 2;
	ld.global.nc.f32 	%f50, [%rd8+4];
	ld.f32 	%f51, [%rd9+4];
	fma.rn.f32 	%f65, %f50, %f51, %f65;
	@%p12 bra 	$L__BB0_20;
	setp.eq.s32 	%p13, %r10, 3;
	ld.global.nc.f32 	%f52, [%rd8+8];
	ld.f32 	%f53, [%rd9+8];
	fma.rn.f32 	%f65, %f52, %f53, %f65;
	@%p13 bra 	$L__BB0_20;
	setp.eq.s32 	%p14, %r10, 4;
	ld.global.nc.f32 	%f54, [%rd8+12];
	ld.f32 	%f55, [%rd9+12];
	fma.rn.f32 	%f65, %f54, %f55, %f65;
	@%p14 bra 	$L__BB0_20;
	setp.eq.s32 	%p15, %r10, 5;
	ld.global.nc.f32 	%f56, [%rd8+16];
	ld.f32 	%f57, [%rd9+16];
	fma.rn.f32 	%f65, %f56, %f57, %f65;
	@%p15 bra 	$L__BB0_20;
	setp.eq.s32 	%p16, %r10, 6;
	ld.global.nc.f32 	%f58, [%rd8+20];
	ld.f32 	%f59, [%rd9+20];
	fma.rn.f32 	%f65, %f58, %f59, %f65;
	@%p16 bra 	$L__BB0_20;
	ld.global.nc.f32 	%f60, [%rd8+24];
	ld.f32 	%f61, [%rd9+24];
	fma.rn.f32 	%f65, %f60, %f61, %f65;
$L__BB0_20:
	mul.f32 	%f66, %f1, %f65;
$L__BB0_21:
	add.s32 	%r38, %r40, %r14;
	mul.wide.s32 	%rd24, %r38, 4;
	add.s64 	%rd25, %rd5, %rd24;
	st.global.f32 	[%rd25], %f66;
	add.s32 	%r40, %r40, %r13;
	setp.lt.s32 	%p17, %r40, %r24;
	@%p17 bra 	$L__BB0_8;
$L__BB0_22:
	ret;

}
	// .globl	wma_batch_rolling_f32
.visible .entry wma_batch_rolling_f32(
	.param .u64 .ptr .align 1 wma_batch_rolling_f32_param_0,
	.param .u64 .ptr .align 1 wma_batch_rolling_f32_param_1,
	.param .u32 wma_batch_rolling_f32_param_2,
	.param .u32 wma_batch_rolling_f32_param_3,
	.param .u32 wma_batch_rolling_f32_param_4,
	.param .u64 .ptr .align 1 wma_batch_rolling_f32_param_5
)
{
	.reg .pred 	%p<19>;
	.reg .b32 	%r<102>;
	.reg .b32 	%f<113>;
	.reg .b64 	%rd<52>;

	ld.param.u64 	%rd12, [wma_batch_rolling_f32_param_0];
	ld.param.u64 	%rd11, [wma_batch_rolling_f32_param_1];
	ld.param.u32 	%r50, [wma_batch_rolling_f32_param_2];
	ld.param.u32 	%r52, [wma_batch_rolling_f32_param_3];
	ld.param.u32 	%r51, [wma_batch_rolling_f32_param_4];
	ld.param.u64 	%rd13, [wma_batch_rolling_f32_param_5];
	cvta.to.global.u64 	%rd1, %rd12;
	cvta.to.global.u64 	%rd2, %rd13;
	mov.u32 	%r1, %ctaid.y;
	setp.ge.s32 	%p1, %r1, %r52;
	@%p1 bra 	$L__BB1_23;
	cvta.to.global.u64 	%rd14, %rd11;
	mul.wide.u32 	%rd15, %r1, 4;
	add.s64 	%rd16, %rd14, %rd15;
	ld.global.nc.u32 	%r2, [%rd16];
	setp.lt.s32 	%p2, %r2, 2;
	@%p2 bra 	$L__BB1_23;
	cvt.rn.f32.u32 	%f1, %r2;
	add.f32 	%f27, %f1, 0f3F800000;
	mul.f32 	%f28, %f27, %f1;
	mov.f32 	%f29, 0f40000000;
	div.rn.f32 	%f2, %f29, %f28;
	add.s32 	%r3, %r2, %r51;
	add.s32 	%r4, %r3, -1;
	mul.lo.s32 	%r5, %r50, %r1;
	mov.u32 	%r53, %ctaid.x;
	mov.u32 	%r54, %ntid.x;
	mov.u32 	%r55, %tid.x;
	mad.lo.s32 	%r6, %r53, %r54, %r55;
	mov.u32 	%r56, %nctaid.x;
	mul.lo.s32 	%r7, %r56, %r54;
	min.s32 	%r8, %r4, %r50;
	setp.ge.s32 	%p3, %r6, %r8;
	@%p3 bra 	$L__BB1_9;
	add.s32 	%r57, %r6, %r7;
	max.s32 	%r58, %r8, %r57;
	setp.lt.s32 	%p4, %r57, %r8;
	selp.u32 	%r59, 1, 0, %p4;
	add.s32 	%r60, %r57, %r59;
	sub.s32 	%r61, %r58, %r60;
	div.u32 	%r62, %r61, %r7;
	add.s32 	%r9, %r62, %r59;
	and.b32  	%r63, %r9, 3;
	setp.eq.s32 	%p5, %r63, 3;
	mov.u32 	%r90, %r6;
	@%p5 bra 	$L__BB1_6;
	add.s32 	%r88, %r6, %r5;
	add.s32 	%r64, %r9, 1;
	and.b32  	%r65, %r64, 3;
	neg.s32 	%r87, %r65;
	mov.u32 	%r90, %r6;
$L__BB1_5:
	.pragma "nounroll";
	mul.wide.s32 	%rd17, %r88, 4;
	add.s64 	%rd18, %rd2, %rd17;
	mov.b32 	%r66, 2147483647;
	st.global.u32 	[%rd18], %r66;
	add.s32 	%r90, %r90, %r7;
	add.s32 	%r88, %r88, %r7;
	add.s32 	%r87, %r87, 1;
	setp.ne.s32 	%p6, %r87, 0;
	@%p6 bra 	$L__BB1_5;
$L__BB1_6:
	setp.lt.u32 	%p7, %r9, 3;
	@%p7 bra 	$L__BB1_9;
	mul.wide.s32 	%rd21, %r7, 4;
	shl.b32 	%r69, %r7, 2;
$L__BB1_8:
	add.s32 	%r67, %r90, %r5;
	mul.wide.s32 	%rd19, %r67, 4;
	add.s64 	%rd20, %rd2, %rd19;
	mov.b32 	%r68, 2147483647;
	st.global.u32 	[%rd20], %r68;
	add.s64 	%rd22, %rd20, %rd21;
	st.global.u32 	[%rd22], %r68;
	add.s64 	%rd23, %rd22, %rd21;
	st.global.u32 	[%rd23], %r68;
	add.s64 	%rd24, %rd23, %rd21;
	st.global.u32 	[%rd24], %r68;
	add.s32 	%r90, %r69, %r90;
	setp.lt.s32 	%p8, %r90, %r8;
	@%p8 bra 	$L__BB1_8;
$L__BB1_9:
	bar.sync 	0;
	shl.b32 	%r21, %r6, 8;
	add.s32 	%r22, %r4, %r21;
	setp.ge.s32 	%p9, %r22, %r50;
	@%p9 bra 	$L__BB1_23;
	add.s32 	%r71, %r22, 256;
	min.s32 	%r23, %r50, %r71;
	sub.s32 	%r72, %r22, %r2;
	add.s32 	%r73, %r72, 1;
	cvt.s64.s32 	%rd3, %r73;
	and.b32  	%r24, %r2, 7;
	setp.lt.u32 	%p10, %r2, 8;
	mov.f32 	%f104, 0f00000000;
	mov.b32 	%r92, 0;
	mov.f32 	%f103, %f104;
	@%p10 bra 	$L__BB1_13;
	and.b32  	%r92, %r2, 2147483640;
	mov.f32 	%f104, 0f00000000;
	mov.b32 	%r99, 0;
$L__BB1_12:
	.pragma "nounroll";
	cvt.u64.u32 	%rd25, %r99;
	add.s64 	%rd26, %rd25, %rd3;
	shl.b64 	%rd27, %rd26, 2;
	add.s64 	%rd28, %rd1, %rd27;
	ld.global.nc.f32 	%f33, [%rd28];
	add.f32 	%f34, %f103, %f33;
	add.s32 	%r75, %r99, 1;
	cvt.rn.f32.u32 	%f35, %r75;
	fma.rn.f32 	%f36, %f35, %f33, %f104;
	ld.global.nc.f32 	%f37, [%rd28+4];
	add.f32 	%f38, %f34, %f37;
	add.s32 	%r76, %r99, 2;
	cvt.rn.f32.u32 	%f39, %r76;
	fma.rn.f32 	%f40, %f39, %f37, %f36;
	ld.global.nc.f32 	%f41, [%rd28+8];
	add.f32 	%f42, %f38, %f41;
	add.s32 	%r77, %r99, 3;
	cvt.rn.f32.u32 	%f43, %r77;
	fma.rn.f32 	%f44, %f43, %f41, %f40;
	ld.global.nc.f32 	%f45, [%rd28+12];
	add.f32 	%f46, %f42, %f45;
	add.s32 	%r78, %r99, 4;
	cvt.rn.f32.u32 	%f47, %r78;
	fma.rn.f32 	%f48, %f47, %f45, %f44;
	ld.global.nc.f32 	%f49, [%rd28+16];
	add.f32 	%f50, %f46, %f49;
	add.s32 	%r79, %r99, 5;
	cvt.rn.f32.u32 	%f51, %r79;
	fma.rn.f32 	%f52, %f51, %f49, %f48;
	ld.global.nc.f32 	%f53, [%rd28+20];
	add.f32 	%f54, %f50, %f53;
	add.s32 	%r80, %r99, 6;
	cvt.rn.f32.u32 	%f55, %r80;
	fma.rn.f32 	%f56, %f55, %f53, %f52;
	ld.global.nc.f32 	%f57, [%rd28+24];
	add.f32 	%f58, %f54, %f57;
	add.s32 	%r81, %r99, 7;
	cvt.rn.f32.u32 	%f59, %r81;
	fma.rn.f32 	%f60, %f59, %f57, %f56;
	ld.global.nc.f32 	%f61, [%rd28+28];
	add.f32 	%f103, %f58, %f61;
	add.s32 	%r99, %r99, 8;
	cvt.rn.f32.u32 	%f62, %r99;
	fma.rn.f32 	%f104, %f62, %f61, %f60;
	setp.eq.s32 	%p11, %r99, %r92;
	@%p11 bra 	$L__BB1_13;
	bra.uni 	$L__BB1_12;
$L__BB1_13:
	setp.eq.s32 	%p12, %r24, 0;
	@%p12 bra 	$L__BB1_16;
	cvt.u64.u32 	%rd29, %r92;
	add.s64 	%rd30, %rd3, %rd29;
	shl.b64 	%rd31, %rd30, 2;
	add.s64 	%rd51, %rd1, %rd31;
	neg.s32 	%r93, %r24;
$L__BB1_15:
	.pragma "nounroll";
	ld.global.nc.f32 	%f63, [%rd51];
	add.f32 	%f103, %f103, %f63;
	add.s32 	%r92, %r92, 1;
	cvt.rn.f32.u32 	%f64, %r92;
	fma.rn.f32 	%f104, %f64, %f63, %f104;
	add.s64 	%rd51, %rd51, 4;
	add.s32 	%r93, %r93, 1;
	setp.ne.s32 	%p13, %r93, 0;
	@%p13 bra 	$L__BB1_15;
$L__BB1_16:
	mul.f32 	%f65, %f2, %f104;
	cvt.s64.s32 	%rd32, %r5;
	cvt.s64.s32 	%rd33, %r21;
	cvt.s64.s32 	%rd34, %r3;
	add.s64 	%rd35, %rd34, %rd33;
	add.s64 	%rd36, %rd35, %rd32;
	shl.b64 	%rd37, %rd36, 2;
	add.s64 	%rd38, %rd2, %rd37;
	st.global.f32 	[%rd38+-4], %f65;
	add.s32 	%r98, %r3, %r21;
	setp.ge.s32 	%p14, %r98, %r23;
	@%p14 bra 	$L__BB1_23;
	sub.s32 	%r82, %r23, %r3;
	and.b32  	%r33, %r82, 3;
	setp.eq.s32 	%p15, %r33, 0;
	@%p15 bra 	$L__BB1_20;
	add.s32 	%r83, %r3, %r5;
	add.s32 	%r96, %r83, %r21;
	mul.wide.s32 	%rd39, %r2, 4;
	sub.s64 	%rd7, %rd1, %rd39;
	neg.s32 	%r95, %r33;
	mov.f32 	%f106, %f103;
$L__BB1_19:
	.pragma "nounroll";
	mul.wide.s32 	%rd40, %r96, 4;
	add.s64 	%rd41, %rd2, %rd40;
	mul.wide.s32 	%rd42, %r98, 4;
	add.s64 	%rd43, %rd7, %rd42;
	add.s64 	%rd44, %rd1, %rd42;
	ld.global.nc.f32 	%f66, [%rd44];
	ld.global.nc.f32 	%f67, [%rd43];
	sub.f32 	%f68, %f106, %f67;
	add.f32 	%f103, %f66, %f68;
	sub.f32 	%f69, %f104, %f106;
	fma.rn.f32 	%f104, %f66, %f1, %f69;
	mul.f32 	%f70, %f2, %f104;
	st.global.f32 	[%rd41], %f70;
	add.s32 	%r98, %r98, 1;
	add.s32 	%r96, %r96, 1;
	add.s32 	%r95, %r95, 1;
	setp.ne.s32 	%p16, %r95, 0;
	mov.f32 	%f106, %f103;
	@%p16 bra 	$L__BB1_19;
$L__BB1_20:
	sub.s32 	%r84, %r2, %r23;
	add.s32 	%r85, %r51, %r21;
	add.s32 	%r86, %r84, %r85;
	setp.gt.u32 	%p17, %r86, -4;
	@%p17 bra 	$L__BB1_23;
	mul.wide.s32 	%rd45, %r2, 4;
	sub.s64 	%rd8, %rd1, %rd45;
	add.s64 	%rd9, %rd2, 8;
	add.s32 	%r100, %r98, %r5;
	add.s64 	%rd10, %rd1, 8;
$L__BB1_22:
	mul.wide.s32 	%rd46, %r98, 4;
	add.s64 	%rd47, %rd8, %rd46;
	mul.wide.s32 	%rd48, %r100, 4;
	add.s64 	%rd49, %rd9, %rd48;
	add.s64 	%rd50, %rd10, %rd46;
	ld.global.nc.f32 	%f71, [%rd50+-8];
	ld.global.nc.f32 	%f72, [%rd47];
	sub.f32 	%f73, %f103, %f72;
	add.f32 	%f74, %f71, %f73;
	sub.f32 	%f75, %f104, %f103;
	fma.rn.f32 	%f76, %f71, %f1, %f75;
	mul.f32 	%f77, %f2, %f76;
	st.global.f32 	[%rd49+-8], %f77;
	ld.global.nc.f32 	%f78, [%rd50+-4];
	ld.global.nc.f32 	%f79, [%rd47+4];
	sub.f32 	%f80, %f74, %f79;
	add.f32 	%f81, %f78, %f80;
	sub.f32 	%f82, %f76, %f74;
	fma.rn.f32 	%f83, %f78, %f1, %f82;
	mul.f32 	%f84, %f2, %f83;
	st.global.f32 	[%rd49+-4], %f84;
	ld.global.nc.f32 	%f85, [%rd50];
	ld.global.nc.f32 	%f86, [%rd47+8];
	sub.f32 	%f87, %f81, %f86;
	add.f32 	%f88, %f85, %f87;
	sub.f32 	%f89, %f83, %f81;
	fma.rn.f32 	%f90, %f85, %f1, %f89;
	mul.f32 	%f91, %f2, %f90;
	st.global.f32 	[%rd49], %f91;
	ld.global.nc.f32 	%f92, [%rd50+4];
	ld.global.nc.f32 	%f93, [%rd47+12];
	sub.f32 	%f94, %f88, %f93;
	add.f32 	%f103, %f92, %f94;
	sub.f32 	%f95, %f90, %f88;
	fma.rn.f32 	%f104, %f92, %f1, %f95;
	mul.f32 	%f96, %f2, %f104;
	st.global.f32 	[%rd49+4], %f96;
	add.s32 	%r98, %r98, 4;
	add.s32 	%r100, %r100, 4;
	setp.lt.s32 	%p18, %r98, %r23;
	@%p18 bra 	$L__BB1_22;
$L__BB1_23:
	ret;

}
	// .globl	wma_batch_prefix_f32
.visible .entry wma_batch_prefix_f32(
	.param .u64 .ptr .align 1 wma_batch_prefix_f32_param_0,
	.param .u64 .ptr .align 1 wma_batch_prefix_f32_param_1,
	.param .u64 .ptr .align 1 wma_batch_prefix_f32_param_2,
	.param .u32 wma_batch_prefix_f32_param_3,
	.param .u32 wma_batch_prefix_f32_param_4,
	.param .u32 wma_batch_prefix_f32_param_5,
	.param .u64 .ptr .align 1 wma_batch_prefix_f32_param_6
)
{
	.reg .pred 	%p<6>;
	.reg .b32 	%r<22>;
	.reg .b32 	%f<19>;
	.reg .b64 	%rd<22>;

	ld.param.u64 	%rd5, [wma_batch_prefix_f32_param_0];
	ld.param.u64 	%rd6, [wma_batch_prefix_f32_param_1];
	ld.param.u64 	%rd7, [wma_batch_prefix_f32_param_2];
	ld.param.u32 	%r9, [wma_batch_prefix_f32_param_3];
	ld.param.u32 	%r11, [wma_batch_prefix_f32_param_4];
	ld.param.u32 	%r10, [wma_batch_prefix_f32_param_5];
	ld.param.u64 	%rd8, [wma_batch_prefix_f32_param_6];
	mov.u32 	%r1, %ctaid.y;
	setp.ge.s32 	%p1, %r1, %r11;
	@%p1 bra 	$L__BB2_7;
	cvta.to.global.u64 	%rd9, %rd7;
	mul.wide.u32 	%rd10, %r1, 4;
	add.s64 	%rd11, %rd9, %rd10;
	ld.global.nc.u32 	%r12, [%rd11];
	cvt.s64.s32 	%rd1, %r12;
	setp.lt.s64 	%p2, %rd1, 2;
	@%p2 bra 	$L__BB2_7;
	mov.u32 	%r13, %ctaid.x;
	mov.u32 	%r2, %ntid.x;
	mov.u32 	%r14, %tid.x;
	mad.lo.s32 	%r21, %r13, %r2, %r14;
	setp.ge.s32 	%p3, %r21, %r9;
	@%p3 bra 	$L__BB2_7;
	cvt.u32.u64 	%r15, %rd1;
	cvt.rn.f32.u32 	%f4, %r15;
	cvta.to.global.u64 	%rd2, %rd6;
	cvta.to.global.u64 	%rd3, %rd5;
	cvta.to.global.u64 	%rd4, %rd8;
	mov.u32 	%r16, %nctaid.x;
	mul.lo.s32 	%r4, %r16, %r2;
	mul.lo.s32 	%r5, %r9, %r1;
	add.s32 	%r17, %r10, %r15;
	add.s32 	%r6, %r17, -1;
	add.f32 	%f5, %f4, 0f3F800000;
	mul.f32 	%f6, %f5, %f4;
	mov.f32 	%f7, 0f40000000;
	div.rn.f32 	%f1, %f7, %f6;
$L__BB2_4:
	setp.lt.s32 	%p4, %r21, %r6;
	mov.f32 	%f18, 0f7FFFFFFF;
	@%p4 bra 	$L__BB2_6;
	cvt.s64.s32 	%rd12, %r21;
	mul.wide.s32 	%rd13, %r21, 4;
	add.s64 	%rd14, %rd3, %rd13;
	ld.global.nc.f32 	%f9, [%rd14+4];
	sub.s64 	%rd15, %rd12, %rd1;
	shl.b64 	%rd16, %rd15, 2;
	add.s64 	%rd17, %rd3, %rd16;
	ld.global.nc.f32 	%f10, [%rd17+4];
	sub.f32 	%f11, %f9, %f10;
	add.s64 	%rd18, %rd2, %rd13;
	ld.global.nc.f32 	%f12, [%rd18+4];
	add.s64 	%rd19, %rd2, %rd16;
	ld.global.nc.f32 	%f13, [%rd19+4];
	sub.f32 	%f14, %f12, %f13;
	sub.s32 	%r19, %r21, %r15;
	cvt.rn.f32.s32 	%f15, %r19;
	neg.f32 	%f16, %f15;
	fma.rn.f32 	%f17, %f16, %f11, %f14;
	mul.f32 	%f18, %f1, %f17;
$L__BB2_6:
	add.s32 	%r20, %r21, %r5;
	mul.wide.s32 	%rd20, %r20, 4;
	add.s64 	%rd21, %rd4, %rd20;
	st.global.f32 	[%rd21], %f18;
	add.s32 	%r21, %r21, %r4;
	setp.lt.s32 	%p5, %r21, %r9;
	@%p5 bra 	$L__BB2_4;
$L__BB2_7:
	ret;

}
	// .globl	wma_multi_series_one_param_time_major_f32
.visible .entry wma_multi_series_one_param_time_major_f32(
	.param .u64 .ptr .align 1 wma_multi_series_one_param_time_major_f32_param_0,
	.param .u32 wma_multi_series_one_param_time_major_f32_param_1,
	.param .u32 wma_multi_series_one_param_time_major_f32_param_2,
	.param .u32 wma_multi_series_one_param_time_major_f32_param_3,
	.param .u64 .ptr .align 1 wma_multi_series_one_param_time_major_f32_param_4,
	.param .u64 .ptr .align 1 wma_multi_series_one_param_time_major_f32_param_5
)
{
	.reg .pred 	%p<18>;
	.reg .b32 	%r<47>;
	.reg .b32 	%f<64>;
	.reg .b64 	%rd<43>;

	ld.param.u64 	%rd16, [wma_multi_series_one_param_time_major_f32_param_0];
	ld.param.u32 	%r24, [wma_multi_series_one_param_time_major_f32_param_1];
	ld.param.u32 	%r25, [wma_multi_series_one_param_time_major_f32_param_2];
	ld.param.u32 	%r26, [wma_multi_series_one_param_time_major_f32_param_3];
	ld.param.u64 	%rd15, [wma_multi_series_one_param_time_major_f32_param_4];
	ld.param.u64 	%rd17, [wma_multi_series_one_param_time_major_f32_param_5];
	cvta.to.global.u64 	%rd1, %rd16;
	cvta.to.global.u64 	%rd2, %rd17;
	setp.lt.s32 	%p1, %r24, 2;
	@%p1 bra 	$L__BB3_22;
	setp.lt.u32 	%p2, %r24, 8193;
	@%p2 bra 	$L__BB3_5;
	mov.u32 	%r42, %tid.x;
	mov.u32 	%r2, %ntid.x;
	mov.u32 	%r29, shmem;
$L__BB3_3:
	add.s32 	%r27, %r42, 1;
	cvt.rn.f32.s32 	%f14, %r27;
	shl.b32 	%r28, %r42, 2;
	add.s32 	%r30, %r29, %r28;
	st.shared.f32 	[%r30], %f14;
	add.s32 	%r42, %r42, %r2;
	setp.lt.s32 	%p3, %r42, %r24;
	@%p3 bra 	$L__BB3_3;
	bar.sync 	0;
$L__BB3_5:
	setp.lt.u32 	%p4, %r24, 8193;
	mov.u64 	%rd18, C_WMA_RAMP;
	cvta.const.u64 	%rd19, %rd18;
	mov.u32 	%r31, shmem;
	cvt.u64.u32 	%rd20, %r31;
	cvta.shared.u64 	%rd21, %rd20;
	selp.b64 	%rd3, %rd19, %rd21, %p4;
	mov.u32 	%r5, %ctaid.y;
	setp.ge.s32 	%p5, %r5, %r25;
	@%p5 bra 	$L__BB3_22;
	cvta.to.global.u64 	%rd22, %rd15;
	mul.wide.u32 	%rd23, %r5, 4;
	add.s64 	%rd24, %rd22, %rd23;
	ld.global.nc.u32 	%r6, [%rd24];
	mov.u32 	%r32, %ctaid.x;
	mov.u32 	%r7, %ntid.x;
	mov.u32 	%r33, %tid.x;
	mad.lo.s32 	%r43, %r32, %r7, %r33;
	setp.ge.s32 	%p6, %r43, %r26;
	@%p6 bra 	$L__BB3_22;
	cvt.rn.f32.u32 	%f15, %r24;
	and.b32  	%r9, %r24, 7;
	and.b32  	%r10, %r24, 2147483640;
	neg.s32 	%r11, %r10;
	add.f32 	%f16, %f15, 0f3F800000;
	mul.f32 	%f17, %f16, %f15;
	mov.f32 	%f18, 0f40000000;
	div.rn.f32 	%f1, %f18, %f17;
	mov.u32 	%r34, %nctaid.x;
	mul.lo.s32 	%r12, %r34, %r7;
	add.s32 	%r35, %r24, %r6;
	add.s32 	%r13, %r35, -1;
	mul.wide.s32 	%rd9, %r25, 4;
$L__BB3_8:
	mad.lo.s32 	%r15, %r43, %r25, %r5;
	setp.lt.s32 	%p7, %r43, %r13;
	@%p7 bra 	$L__BB3_23;
	setp.lt.u32 	%p8, %r24, 8;
	sub.s32 	%r37, %r43, %r24;
	add.s32 	%r16, %r37, 1;
	mov.f32 	%f63, 0f00000000;
	mov.b32 	%r46, 0;
	@%p8 bra 	$L__BB3_12;
	add.s64 	%rd42, %rd3, 16;
	mad.lo.s32 	%r44, %r25, %r16, %r5;
	mov.f32 	%f63, 0f00000000;
	mov.u32 	%r45, %r11;
$L__BB3_11:
	.pragma "nounroll";
	mul.wide.s32 	%rd25, %r44, 4;
	add.s64 	%rd26, %rd1, %rd25;
	ld.global.nc.f32 	%f22, [%rd26];
	ld.f32 	%f23, [%rd42+-16];
	fma.rn.f32 	%f24, %f22, %f23, %f63;
	mul.wide.s32 	%rd27, %r25, 4;
	add.s64 	%rd28, %rd26, %rd27;
	ld.global.nc.f32 	%f25, [%rd28];
	ld.f32 	%f26, [%rd42+-12];
	fma.rn.f32 	%f27, %f25, %f26, %f24;
	add.s64 	%rd29, %rd28, %rd27;
	ld.global.nc.f32 	%f28, [%rd29];
	ld.f32 	%f29, [%rd42+-8];
	fma.rn.f32 	%f30, %f28, %f29, %f27;
	add.s64 	%rd30, %rd29, %rd27;
	ld.global.nc.f32 	%f31, [%rd30];
	ld.f32 	%f32, [%rd42+-4];
	fma.rn.f32 	%f33, %f31, %f32, %f30;
	add.s64 	%rd31, %rd30, %rd27;
	ld.global.nc.f32 	%f34, [%rd31];
	ld.f32 	%f35, [%rd42];
	fma.rn.f32 	%f36, %f34, %f35, %f33;
	add.s64 	%rd32, %rd31, %rd27;
	ld.global.nc.f32 	%f37, [%rd32];
	ld.f32 	%f38, [%rd42+4];
	fma.rn.f32 	%f39, %f37, %f38, %f36;
	add.s64 	%rd33, %rd32, %rd27;
	ld.global.nc.f32 	%f40, [%rd33];
	ld.f32 	%f41, [%rd42+8];
	fma.rn.f32 	%f42, %f40, %f41, %f39;
	add.s64 	%rd34, %rd33, %rd27;
	ld.global.nc.f32 	%f43, [%rd34];
	ld.f32 	%f44, [%rd42+12];
	fma.rn.f32 	%f63, %f43, %f44, %f42;
	add.s32 	%r45, %r45, 8;
	shl.b32 	%r38, %r25, 3;
	add.s32 	%r44, %r44, %r38;
	add.s64 	%rd42, %rd42, 32;
	setp.ne.s32 	%p9, %r45, 0;
	mov.u32 	%r46, %r10;
	@%p9 bra 	$L__BB3_11;
$L__BB3_12:
	setp.eq.s32 	%p10, %r9, 0;
	@%p10 bra 	$L__BB3_20;
	setp.eq.s32 	%p11, %r9, 1;
	add.s32 	%r39, %r16, %r46;
	mad.lo.s32 	%r40, %r39, %r25, %r5;
	mul.wide.s32 	%rd35, %r40, 4;
	add.s64 	%rd7, %rd1, %rd35;
	ld.global.nc.f32 	%f45, [%rd7];
	mul.wide.u32 	%rd36, %r46, 4;
	add.s64 	%rd8, %rd3, %rd36;
	ld.f32 	%f46, [%rd8];
	fma.rn.f32 	%f63, %f45, %f46, %f63;
	@%p11 bra 	$L__BB3_20;
	setp.eq.s32 	%p12, %r9, 2;
	add.s64 	%rd10, %rd7, %rd9;
	ld.global.nc.f32 	%f47, [%rd10];
	ld.f32 	%f48, [%rd8+4];
	fma.rn.f32 	%f63, %f47, %f48, %f63;
	@%p12 bra 	$L__BB3_20;
	setp.eq.s32 	%p13, %r9, 3;
	add.s64 	%rd11, %rd10, %rd9;
	ld.global.nc.f32 	%f49, [%rd11];
	ld.f32 	%f50, [%rd8+8];
	fma.rn.f32 	%f63, %f49, %f50, %f63;
	@%p13 bra 	$L__BB3_20;
	setp.eq.s32 	%p14, %r9, 4;
	add.s64 	%rd12, %rd11, %rd9;
	ld.global.nc.f32 	%f51, [%rd12];
	ld.f32 	%f52, [%rd8+12];
	fma.rn.f32 	%f63, %f51, %f52, %f63;
	@%p14 bra 	$L__BB3_20;
	setp.eq.s32 	%p15, %r9, 5;
	add.s64 	%rd13, %rd12, %rd9;
	ld.global.nc.f32 	%f53, [%rd13];
	ld.f32 	%f54, [%rd8+16];
	fma.rn.f32 	%f63, %f53, %f54, %f63;
	@%p15 bra 	$L__BB3_20;
	setp.eq.s32 	%p16, %r9, 6;
	add.s64 	%rd14, %rd13, %rd9;
	ld.global.nc.f32 	%f55, [%rd14];
	ld.f32 	%f56, [%rd8+20];
	fma.rn.f32 	%f63, %f55, %f56, %f63;
	@%p16 bra 	$L__BB3_20;
	add.s64 	%rd37, %rd14, %rd9;
	ld.global.nc.f32 	%f57, [%rd37];
	ld.f32 	%f58, [%rd8+24];
	fma.rn.f32 	%f63, %f57, %f58, %f63;
$L__BB3_20:
	mul.f32 	%f59, %f1, %f63;
	mul.wide.s32 	%rd38, %r15, 4;
	add.s64 	%rd39, %rd2, %rd38;
	st.global.f32 	[%rd39], %f59;
$L__BB3_21:
	add.s32 	%r43, %r43, %r12;
	setp.lt.s32 	%p17, %r43, %r26;
	@%p17 bra 	$L__BB3_8;
$L__BB3_22:
	ret;
$L__BB3_23:
	mul.wide.s32 	%rd40, %r15, 4;
	add.s64 	%rd41, %rd2, %rd40;
	mov.b32 	%r41, 2147483647;
	st.global.u32 	[%rd41], %r41;
	bra.uni 	$L__BB3_21;

}


// ===== COMPILED SASS (sm_100) =====

	.target	sm_100

	.elftype	@"ET_EXEC"


//--------------------- .note.nv.tkinfo           --------------------------
	.section	.note.nv.tkinfo,"",@"SHT_NOTE"
	.sectionflags	@"SHF_NOTE_NV_TKINFO"
	.tkinfo
        /*0018*/ 	.word	0x00000002
        /*0030*/ 	.string	""
        /*0030*/ 	.string	"ptxas"
        /*0030*/ 	.string	"Cuda compilation tools, release 13.0, V13.0.88"
        /*0030*/ 	.string	"Build cuda_13.0.r13.0/compiler.36424714_0"
        /*0030*/ 	.string	"-arch sm_100 -m 64 "



//--------------------- .note.nv.cuinfo           --------------------------
	.section	.note.nv.cuinfo,"",@"SHT_NOTE"
	.sectionflags	@"SHF_NOTE_NV_CUINFO"
        /*0018*/ 	.short	0x0002
        /*001a*/ 	.short	0x0064
        /*001c*/ 	.short	0x0082
	.zero		2


//--------------------- .nv.info                  --------------------------
	.section	.nv.info,"",@"SHT_CUDA_INFO"
	.align	4


	//----- nvinfo : EIATTR_REGCOUNT
	.align		4
        /*0000*/ 	.byte	0x04, 0x2f
        /*0002*/ 	.short	(.L_2 - .L_1)
	.align		4
.L_1:
        /*0004*/ 	.word	index@(wma_batch_f32)
        /*0008*/ 	.word	0x00000020


	//----- nvinfo : EIATTR_FRAME_SIZE
	.align		4
.L_2:
        /*000c*/ 	.byte	0x04, 0x11
        /*000e*/ 	.short	(.L_4 - .L_3)
	.align		4
.L_3:
        /*0010*/ 	.word	index@($__internal_3_$__cuda_sm3x_div_rn_noftz_f32_slowpath)
        /*0014*/ 	.word	0x00000000


	//----- nvinfo : EIATTR_FRAME_SIZE
	.align		4
.L_4:
        /*0018*/ 	.byte	0x04, 0x11
        /*001a*/ 	.short	(.L_6 - .L_5)
	.align		4
.L_5:
        /*001c*/ 	.word	index@(wma_batch_f32)
        /*0020*/ 	.word	0x00000000


	//----- nvinfo : EIATTR_REGCOUNT
	.align		4
.L_6:
        /*0024*/ 	.byte	0x04, 0x2f
        /*0026*/ 	.short	(.L_8 - .L_7)
	.align		4
.L_7:
        /*0028*/ 	.word	index@(wma_batch_rolling_f32)
        /*002c*/ 	.word	0x0000001f


	//----- nvinfo : EIATTR_FRAME_SIZE
	.align		4
.L_8:
        /*0030*/ 	.byte	0x04, 0x11
        /*0032*/ 	.short	(.L_10 - .L_9)
	.align		4
.L_9:
        /*0034*/ 	.word	index@($__internal_2_$__cuda_sm3x_div_rn_noftz_f32_slowpath)
        /*0038*/ 	.word	0x00000000


	//----- nvinfo : EIATTR_FRAME_SIZE
	.align		4
.L_10:
        /*003c*/ 	.byte	0x04, 0x11
        /*003e*/ 	.short	(.L_12 - .L_11)
	.align		4
.L_11:
        /*0040*/ 	.word	index@(wma_batch_rolling_f32)
        /*0044*/ 	.word	0x00000000


	//----- nvinfo : EIATTR_REGCOUNT
	.align		4
.L_12:
        /*0048*/ 	.byte	0x04, 0x2f
        /*004a*/ 	.short	(.L_14 - .L_13)
	.align		4
.L_13:
        /*004c*/ 	.word	index@(wma_batch_prefix_f32)
        /*0050*/ 	.word	0x0000001c


	//----- nvinfo : EIATTR_FRAME_SIZE
	.align		4
.L_14:
        /*0054*/ 	.byte	0x04, 0x11
        /*0056*/ 	.short	(.L_16 - .L_15)
	.align		4
.L_15:
        /*0058*/ 	.word	index@($__internal_1_$__cuda_sm3x_div_rn_noftz_f32_slowpath)
        /*005c*/ 	.word	0x00000000


	//----- nvinfo : EIATTR_FRAME_SIZE
	.align		4
.L_16:
        /*0060*/ 	.byte	0x04, 0x11
        /*0062*/ 	.short	(.L_18 - .L_17)
	.align		4
.L_17:
        /*0064*/ 	.word	index@(wma_batch_prefix_f32)
        /*0068*/ 	.word	0x00000000


	//----- nvinfo : EIATTR_REGCOUNT
	.align		4
.L_18:
        /*006c*/ 	.byte	0x04, 0x2f
        /*006e*/ 	.short	(.L_20 - .L_19)
	.align		4
.L_19:
        /*0070*/ 	.word	index@(wma_multi_series_one_param_time_major_f32)
        /*0074*/ 	.word	0x00000020


	//----- nvinfo : EIATTR_FRAME_SIZE
	.align		4
.L_20:
        /*0078*/ 	.byte	0x04, 0x11
        /*007a*/ 	.short	(.L_22 - .L_21)
	.align		4
.L_21:
        /*007c*/ 	.word	index@($__internal_0_$__cuda_sm3x_div_rn_noftz_f32_slowpath)
        /*0080*/ 	.word	0x00000000


	//----- nvinfo : EIATTR_FRAME_SIZE
	.align		4
.L_22:
        /*0084*/ 	.byte	0x04, 0x11
        /*0086*/ 	.short	(.L_24 - .L_23)
	.align		4
.L_23:
        /*0088*/ 	.word	index@(wma_multi_series_one_param_time_major_f32)
        /*008c*/ 	.word	0x00000000


	//----- nvinfo : EIATTR_MIN_STACK_SIZE
	.align		4
.L_24:
        /*0090*/ 	.byte	0x04, 0x12
        /*0092*/ 	.short	(.L_26 - .L_25)
	.align		4
.L_25:
        /*0094*/ 	.word	index@(wma_multi_series_one_param_time_major_f32)
        /*0098*/ 	.word	0x00000000


	//----- nvinfo : EIATTR_MIN_STACK_SIZE
	.align		4
.L_26:
        /*009c*/ 	.byte	0x04, 0x12
        /*009e*/ 	.short	(.L_28 - .L_27)
	.align		4
.L_27:
        /*00a0*/ 	.word	index@(wma_batch_prefix_f32)
        /*00a4*/ 	.word	0x00000000


	//----- nvinfo : EIATTR_MIN_STACK_SIZE
	.align		4
.L_28:
        /*00a8*/ 	.byte	0x04, 0x12
        /*00aa*/ 	.short	(.L_30 - .L_29)
	.align		4
.L_29:
        /*00ac*/ 	.word	index@(wma_batch_rolling_f32)
        /*00b0*/ 	.word	0x00000000


	//----- nvinfo : EIATTR_MIN_STACK_SIZE
	.align		4
.L_30:
        /*00b4*/ 	.byte	0x04, 0x12
        /*00b6*/ 	.short	(.L_32 - .L_31)
	.align		4
.L_31:
        /*00b8*/ 	.word	index@(wma_batch_f32)
        /*00bc*/ 	.word	0x00000000
.L_32:


//--------------------- .nv.compat                --------------------------
	.section	.nv.compat,"",@"SHT_CUDA_COMPAT_INFO"
	.align	4
        /*0000*/ 	.byte	0x02, 0x09, 0x00, 0x00, 0x02, 0x02, 0x01, 0x00, 0x02, 0x05, 0x05, 0x00, 0x03, 0x07, 0x01, 0x01
        /*0010*/ 	.byte	0x02, 0x03, 0x00, 0x00, 0x02, 0x06, 0x01, 0x00, 0x04, 0x0b, 0x08, 0x00, 0x01, 0x00, 0x00, 0x00
        /*0020*/ 	.byte	0x00, 0x00, 0x00, 0x00


//--------------------- .nv.info.wma_multi_series_one_param_time_major_f32 --------------------------
	.section	.nv.info.wma_multi_series_one_param_time_major_f32,"",@"SHT_CUDA_INFO"
	.sectionflags	@""
	.align	4


	//----- nvinfo : EIATTR_CUDA_API_VERSION
	.align		4
        /*0000*/ 	.byte	0x04, 0x37
        /*0002*/ 	.short	(.L_34 - .L_33)
.L_33:
        /*0004*/ 	.word	0x00000082


	//----- nvinfo : EIATTR_KPARAM_INFO
	.align		4
.L_34:
        /*0008*/ 	.byte	0x04, 0x17
        /*000a*/ 	.short	(.L_36 - .L_35)
.L_35:
        /*000c*/ 	.word	0x00000000
        /*0010*/ 	.short	0x0005
        /*0012*/ 	.short	0x0020
        /*0014*/ 	.byte	0x00, 0xf5, 0x21, 0x00


	//----- nvinfo : EIATTR_KPARAM_INFO
	.align		4
.L_36:
        /*0018*/ 	.byte	0x04, 0x17
        /*001a*/ 	.short	(.L_38 - .L_37)
.L_37:
        /*001c*/ 	.word	0x00000000
        /*0020*/ 	.short	0x0004
        /*0022*/ 	.short	0x0018
        /*0024*/ 	.byte	0x00, 0xf5, 0x21, 0x00


	//----- nvinfo : EIATTR_KPARAM_INFO
	.align		4
.L_38:
        /*0028*/ 	.byte	0x04, 0x17
        /*002a*/ 	.short	(.L_40 - .L_39)
.L_39:
        /*002c*/ 	.word	0x00000000
        /*0030*/ 	.short	0x0003
        /*0032*/ 	.short	0x0010
        /*0034*/ 	.byte	0x00, 0xf0, 0x11, 0x00


	//----- nvinfo : EIATTR_KPARAM_INFO
	.align		4
.L_40:
        /*0038*/ 	.byte	0x04, 0x17
        /*003a*/ 	.short	(.L_42 - .L_41)
.L_41:
        /*003c*/ 	.word	0x00000000
        /*0040*/ 	.short	0x0002
        /*0042*/ 	.short	0x000c
        /*0044*/ 	.byte	0x00, 0xf0, 0x11, 0x00


	//----- nvinfo : EIATTR_KPARAM_INFO
	.align		4
.L_42:
        /*0048*/ 	.byte	0x04, 0x17
        /*004a*/ 	.short	(.L_44 - .L_43)
.L_43:
        /*004c*/ 	.word	0x00000000
        /*0050*/ 	.short	0x0001
        /*0052*/ 	.short	0x0008
        /*0054*/ 	.byte	0x00, 0xf0, 0x11, 0x00


	//----- nvinfo : EIATTR_KPARAM_INFO
	.align		4
.L_44:
        /*0058*/ 	.byte	0x04, 0x17
        /*005a*/ 	.short	(.L_46 - .L_45)
.L_45:
        /*005c*/ 	.word	0x00000000
        /*0060*/ 	.short	0x0000
        /*0062*/ 	.short	0x0000
        /*0064*/ 	.byte	0x00, 0xf5, 0x21, 0x00


	//----- nvinfo : EIATTR_SPARSE_MMA_MASK
	.align		4
.L_46:
        /*0068*/ 	.byte	0x03, 0x50
        /*006a*/ 	.short	0x0000


	//----- nvinfo : EIATTR_MAXREG_COUNT
	.align		4
        /*006c*/ 	.byte	0x03, 0x1b
        /*006e*/ 	.short	0x00ff


	//----- nvinfo : EIATTR_NUM_BARRIERS
	.align		4
        /*0070*/ 	.byte	0x02, 0x4c
        /*0072*/ 	.byte	0x01
	.zero		1


	//----- nvinfo : EIATTR_MERCURY_ISA_VERSION
	.align		4
        /*0074*/ 	.byte	0x03, 0x5f
        /*0076*/ 	.short	0x0101


	//----- nvinfo : EIATTR_VRC_CTA_INIT_COUNT
	.align		4
        /*0078*/ 	.byte	0x02, 0x4a
	.zero		1
	.zero		1


	//----- nvinfo : EIATTR_EXIT_INSTR_OFFSETS
	.align		4
        /*007c*/ 	.byte	0x04, 0x1c
        /*007e*/ 	.short	(.L_48 - .L_47)


	//   ....[0]....
.L_47:
        /*0080*/ 	.word	0x00000030


	//   ....[1]....
        /*0084*/ 	.word	0x00000180


	//   ....[2]....
        /*0088*/ 	.word	0x000001f0


	//   ....[3]....
        /*008c*/ 	.word	0x00000b70


	//----- nvinfo : EIATTR_CRS_STACK_SIZE
	.align		4
.L_48:
        /*0090*/ 	.byte	0x04, 0x1e
        /*0092*/ 	.short	(.L_50 - .L_49)
.L_49:
        /*0094*/ 	.word	0x00000000


	//----- nvinfo : EIATTR_CBANK_PARAM_SIZE
	.align		4
.L_50:
        /*0098*/ 	.byte	0x03, 0x19
        /*009a*/ 	.short	0x0028


	//----- nvinfo : EIATTR_PARAM_CBANK
	.align		4
        /*009c*/ 	.byte	0x04, 0x0a
        /*009e*/ 	.short	(.L_52 - .L_51)
	.align		4
.L_51:
        /*00a0*/ 	.word	index@(.nv.constant0.wma_multi_series_one_param_time_major_f32)
        /*00a4*/ 	.short	0x0380
        /*00a6*/ 	.short	0x0028


	//----- nvinfo : EIATTR_SW_WAR
	.align		4
.L_52:
        /*00a8*/ 	.byte	0x04, 0x36
        /*00aa*/ 	.short	(.L_54 - .L_53)
.L_53:
        /*00ac*/ 	.word	0x00000008
.L_54:


//--------------------- .nv.info.wma_batch_prefix_f32 --------------------------
	.section	.nv.info.wma_batch_prefix_f32,"",@"SHT_CUDA_INFO"
	.sectionflags	@""
	.align	4


	//----- nvinfo : EIATTR_CUDA_API_VERSION
	.align		4
        /*0000*/ 	.byte	0x04, 0x37
        /*0002*/ 	.short	(.L_56 - .L_55)
.L_55:
        /*0004*/ 	.word	0x00000082


	//----- nvinfo : EIATTR_KPARAM_INFO
	.align		4
.L_56:
        /*0008*/ 	.byte	0x04, 0x17
        /*000a*/ 	.short	(.L_58 - .L_57)
.L_57:
        /*000c*/ 	.word	0x00000000
        /*0010*/ 	.short	0x0006
        /*0012*/ 	.short	0x0028
        /*0014*/ 	.byte	0x00, 0xf5, 0x21, 0x00


	//----- nvinfo : EIATTR_KPARAM_INFO
	.align		4
.L_58:
        /*0018*/ 	.byte	0x04, 0x17
        /*001a*/ 	.short	(.L_60 - .L_59)
.L_59:
        /*001c*/ 	.word	0x00000000
        /*0020*/ 	.short	0x0005
        /*0022*/ 	.short	0x0020
        /*0024*/ 	.byte	0x00, 0xf0, 0x11, 0x00


	//----- nvinfo : EIATTR_KPARAM_INFO
	.align		4
.L_60:
        /*0028*/ 	.byte	0x04, 0x17
        /*002a*/ 	.short	(.L_62 - .L_61)
.L_61:
        /*002c*/ 	.word	0x00000000
        /*0030*/ 	.short	0x0004
        /*0032*/ 	.short	0x001c
        /*0034*/ 	.byte	0x00, 0xf0, 0x11, 0x00


	//----- nvinfo : EIATTR_KPARAM_INFO
	.align		4
.L_62:
        /*0038*/ 	.byte	0x04, 0x17
        /*003a*/ 	.short	(.L_64 - .L_63)
.L_63:
        /*003c*/ 	.word	0x00000000
        /*0040*/ 	.short	0x0003
        /*0042*/ 	.short	0x0018
        /*0044*/ 	.byte	0x00, 0xf0, 0x11, 0x00


	//----- nvinfo : EIATTR_KPARAM_INFO
	.align		4
.L_64:
        /*0048*/ 	.byte	0x04, 0x17
        /*004a*/ 	.short	(.L_66 - .L_65)
.L_65:
        /*004c*/ 	.word	0x00000000
        /*0050*/ 	.short	0x0002
        /*0052*/ 	.short	0x0010
        /*0054*/ 	.byte	0x00, 0xf5, 0x21, 0x00


	//----- nvinfo : EIATTR_KPARAM_INFO
	.align		4
.L_66:
        /*0058*/ 	.byte	0x04, 0x17
        /*005a*/ 	.short	(.L_68 - .L_67)
.L_67:
        /*005c*/ 	.word	0x00000000
        /*0060*/ 	.short	0x0001
        /*0062*/ 	.short	0x0008
        /*0064*/ 	.byte	0x00, 0xf5, 0x21, 0x00


	//----- nvinfo : EIATTR_KPARAM_INFO
	.align		4
.L_68:
        /*0068*/ 	.byte	0x04, 0x17
        /*006a*/ 	.short	(.L_70 - .L_69)
.L_69:
        /*006c*/ 	.word	0x00000000
        /*0070*/ 	.short	0x0000
        /*0072*/ 	.short	0x0000
        /*0074*/ 	.byte	0x00, 0xf5, 0x21, 0x00


	//----- nvinfo : EIATTR_SPARSE_MMA_MASK
	.align		4
.L_70:
        /*0078*/ 	.byte	0x03, 0x50
        /*007a*/ 	.short	0x0000


	//----- nvinfo : EIATTR_MAXREG_COUNT
	.align		4
        /*007c*/ 	.byte	0x03, 0x1b
        /*007e*/ 	.short	0x00ff


	//----- nvinfo : EIATTR_MERCURY_ISA_VERSION
	.align		4
        /*0080*/ 	.byte	0x03, 0x5f
        /*0082*/ 	.short	0x0101


	//----- nvinfo : EIATTR_VRC_CTA_INIT_COUNT
	.align		4
        /*0084*/ 	.byte	0x02, 0x4a
	.zero		1
	.zero		1


	//----- nvinfo : EIATTR_EXIT_INSTR_OFFSETS
	.align		4
        /*0088*/ 	.byte	0x04, 0x1c
        /*008a*/ 	.short	(.L_72 - .L_71)


	//   ....[0]....
.L_71:
        /*008c*/ 	.word	0x00000040


	//   ....[1]....
        /*0090*/ 	.word	0x000000c0


	//   ....[2]....
        /*0094*/ 	.word	0x00000130


	//   ....[3]....
        /*0098*/ 	.word	0x000004b0


	//----- nvinfo : EIATTR_CRS_STACK_SIZE
	.align		4
.L_72:
        /*009c*/ 	.byte	0x04, 0x1e
        /*009e*/ 	.short	(.L_74 - .L_73)
.L_73:
        /*00a0*/ 	.word	0x00000000


	//----- nvinfo : EIATTR_CBANK_PARAM_SIZE
	.align		4
.L_74:
        /*00a4*/ 	.byte	0x03, 0x19
        /*00a6*/ 	.short	0x0030


	//----- nvinfo : EIATTR_PARAM_CBANK
	.align		4
        /*00a8*/ 	.byte	0x04, 0x0a
        /*00aa*/ 	.short	(.L_76 - .L_75)
	.align		4
.L_75:
        /*00ac*/ 	.word	index@(.nv.constant0.wma_batch_prefix_f32)
        /*00b0*/ 	.short	0x0380
        /*00b2*/ 	.short	0x0030


	//----- nvinfo : EIATTR_SW_WAR
	.align		4
.L_76:
        /*00b4*/ 	.byte	0x04, 0x36
        /*00b6*/ 	.short	(.L_78 - .L_77)
.L_77:
        /*00b8*/ 	.word	0x00000008
.L_78:


//--------------------- .nv.info.wma_batch_rolling_f32 --------------------------
	.section	.nv.info.wma_batch_rolling_f32,"",@"SHT_CUDA_INFO"
	.sectionflags	@""
	.align	4


	//----- nvinfo : EIATTR_CUDA_API_VERSION
	.align		4
        /*0000*/ 	.byte	0x04, 0x37
        /*0002*/ 	.short	(.L_80 - .L_79)
.L_79:
        /*0004*/ 	.word	0x00000082


	//----- nvinfo : EIATTR_KPARAM_INFO
	.align		4
.L_80:
        /*0008*/ 	.byte	0x04, 0x17
        /*000a*/ 	.short	(.L_82 - .L_81)
.L_81:
        /*000c*/ 	.word	0x00000000
        /*0010*/ 	.short	0x0005
        /*0012*/ 	.short	0x0020
        /*0014*/ 	.byte	0x00, 0xf5, 0x21, 0x00


	//----- nvinfo : EIATTR_KPARAM_INFO
	.align		4
.L_82:
        /*0018*/ 	.byte	0x04, 0x17
        /*001a*/ 	.short	(.L_84 - .L_83)
.L_83:
        /*001c*/ 	.word	0x00000000
        /*0020*/ 	.short	0x0004
        /*0022*/ 	.short	0x0018
        /*0024*/ 	.byte	0x00, 0xf0, 0x11, 0x00


	//----- nvinfo : EIATTR_KPARAM_INFO
	.align		4
.L_84:
        /*0028*/ 	.byte	0x04, 0x17
        /*002a*/ 	.short	(.L_86 - .L_85)
.L_85:
        /*002c*/ 	.word	0x00000000
        /*0030*/ 	.short	0x0003
        /*0032*/ 	.short	0x0014
        /*0034*/ 	.byte	0x00, 0xf0, 0x11, 0x00


	//----- nvinfo : EIATTR_KPARAM_INFO
	.align		4
.L_86:
        /*0038*/ 	.byte	0x04, 0x17
        /*003a*/ 	.short	(.L_88 - .L_87)
.L_87:
        /*003c*/ 	.word	0x00000000
        /*0040*/ 	.short	0x0002
        /*0042*/ 	.short	0x0010
        /*0044*/ 	.byte	0x00, 0xf0, 0x11, 0x00


	//----- nvinfo : EIATTR_KPARAM_INFO
	.align		4
.L_88:
        /*0048*/ 	.byte	0x04, 0x17
        /*004a*/ 	.short	(.L_90 - .L_89)
.L_89:
        /*004c*/ 	.word	0x00000000
        /*0050*/ 	.short	0x0001
        /*0052*/ 	.short	0x0008
        /*0054*/ 	.byte	0x00, 0xf5, 0x21, 0x00


	//----- nvinfo : EIATTR_KPARAM_INFO
	.align		4
.L_90:
        /*0058*/ 	.byte	0x04, 0x17
        /*005a*/ 	.short	(.L_92 - .L_91)
.L_91:
        /*005c*/ 	.word	0x00000000
        /*0060*/ 	.short	0x0000
        /*0062*/ 	.short	0x0000
        /*0064*/ 	.byte	0x00, 0xf5, 0x21, 0x00


	//----- nvinfo : EIATTR_SPARSE_MMA_MASK
	.align		4
.L_92:
        /*0068*/ 	.byte	0x03, 0x50
        /*006a*/ 	.short	0x0000


	//----- nvinfo : EIATTR_MAXREG_COUNT
	.align		4
        /*006c*/ 	.byte	0x03, 0x1b
        /*006e*/ 	.short	0x00ff


	//----- nvinfo : EIATTR_NUM_BARRIERS
	.align		4
        /*0070*/ 	.byte	0x02, 0x4c
        /*0072*/ 	.byte	0x01
	.zero		1


	//----- nvinfo : EIATTR_MERCURY_ISA_VERSION
	.align		4
        /*0074*/ 	.byte	0x03, 0x5f
        /*0076*/ 	.short	0x0101


	//----- nvinfo : EIATTR_VRC_CTA_INIT_COUNT
	.align		4
        /*0078*/ 	.byte	0x02, 0x4a
	.zero		1
	.zero		1


	//----- nvinfo : EIATTR_EXIT_INSTR_OFFSETS
	.align		4
        /*007c*/ 	.byte	0x04, 0x1c
        /*007e*/ 	.short	(.L_94 - .L_93)


	//   ....[0]....
.L_93:
        /*0080*/ 	.word	0x00000040


	//   ....[1]....
        /*0084*/ 	.word	0x000000a0


	//   ....[2]....
        /*0088*/ 	.word	0x000006b0


	//   ....[3]....
        /*008c*/ 	.word	0x00000c60


	//   ....[4]....
        /*0090*/ 	.word	0x00000eb0


	//   ....[5]....
        /*0094*/ 	.word	0x00001200


	//----- nvinfo : EIATTR_CRS_STACK_SIZE
	.align		4
.L_94:
        /*0098*/ 	.byte	0x04, 0x1e
        /*009a*/ 	.short	(.L_96 - .L_95)
.L_95:
        /*009c*/ 	.word	0x00000000


	//----- nvinfo : EIATTR_CBANK_PARAM_SIZE
	.align		4
.L_96:
        /*00a0*/ 	.byte	0x03, 0x19
        /*00a2*/ 	.short	0x0028


	//----- nvinfo : EIATTR_PARAM_CBANK
	.align		4
        /*00a4*/ 	.byte	0x04, 0x0a
        /*00a6*/ 	.short	(.L_98 - .L_97)
	.align		4
.L_97:
        /*00a8*/ 	.word	index@(.nv.constant0.wma_batch_rolling_f32)
        /*00ac*/ 	.short	0x0380
        /*00ae*/ 	.short	0x0028


	//----- nvinfo : EIATTR_SW_WAR
	.align		4
.L_98:
        /*00b0*/ 	.byte	0x04, 0x36
        /*00b2*/ 	.short	(.L_100 - .L_99)
.L_99:
        /*00b4*/ 	.word	0x00000008
.L_100:


//--------------------- .nv.info.wma_batch_f32    --------------------------
	.section	.nv.info.wma_batch_f32,"",@"SHT_CUDA_INFO"
	.sectionflags	@""
	.align	4


	//----- nvinfo : EIATTR_CUDA_API_VERSION
	.align		4
        /*0000*/ 	.byte	0x04, 0x37
        /*0002*/ 	.short	(.L_102 - .L_101)
.L_101:
        /*0004*/ 	.word	0x00000082


	//----- nvinfo : EIATTR_KPARAM_INFO
	.align		4
.L_102:
        /*0008*/ 	.byte	0x04, 0x17
        /*000a*/ 	.short	(.L_104 - .L_103)
.L_103:
        /*000c*/ 	.word	0x00000000
        /*0010*/ 	.short	0x0005
        /*0012*/ 	.short	0x0020
        /*0014*/ 	.byte	0x00, 0xf5, 0x21, 0x00


	//----- nvinfo : EIATTR_KPARAM_INFO
	.align		4
.L_104:
        /*0018*/ 	.byte	0x04, 0x17
        /*001a*/ 	.short	(.L_106 - .L_105)
.L_105:
        /*001c*/ 	.word	0x00000000
        /*0020*/ 	.short	0x0004
        /*0022*/ 	.short	0x0018
        /*0024*/ 	.byte	0x00, 0xf0, 0x11, 0x00


	//----- nvinfo : EIATTR_KPARAM_INFO
	.align		4
.L_106:
        /*0028*/ 	.byte	0x04, 0x17
        /*002a*/ 	.short	(.L_108 - .L_107)
.L_107:
        /*002c*/ 	.word	0x00000000
        /*0030*/ 	.short	0x0003
        /*0032*/ 	.short	0x0014
        /*0034*/ 	.byte	0x00, 0xf0, 0x11, 0x00


	//----- nvinfo : EIATTR_KPARAM_INFO
	.align		4
.L_108:
        /*0038*/ 	.byte	0x04, 0x17
        /*003a*/ 	.short	(.L_110 - .L_109)
.L_109:
        /*003c*/ 	.word	0x00000000
        /*0040*/ 	.short	0x0002
        /*0042*/ 	.short	0x0010
        /*0044*/ 	.byte	0x00, 0xf0, 0x11, 0x00


	//----- nvinfo : EIATTR_KPARAM_INFO
	.align		4
.L_110:
        /*0048*/ 	.byte	0x04, 0x17
        /*004a*/ 	.short	(.L_112 - .L_111)
.L_111:
        /*004c*/ 	.word	0x00000000
        /*0050*/ 	.short	0x0001
        /*0052*/ 	.short	0x0008
        /*0054*/ 	.byte	0x00, 0xf5, 0x21, 0x00


	//----- nvinfo : EIATTR_KPARAM_INFO
	.align		4
.L_112:
        /*0058*/ 	.byte	0x04, 0x17
        /*005a*/ 	.short	(.L_114 - .L_113)
.L_113:
        /*005c*/ 	.word	0x00000000
        /*0060*/ 	.short	0x0000
        /*0062*/ 	.short	0x0000
        /*0064*/ 	.byte	0x00, 0xf5, 0x21, 0x00


	//----- nvinfo : EIATTR_SPARSE_MMA_MASK
	.align		4
.L_114:
        /*0068*/ 	.byte	0x03, 0x50
        /*006a*/ 	.short	0x0000


	//----- nvinfo : EIATTR_MAXREG_COUNT
	.align		4
        /*006c*/ 	.byte	0x03, 0x1b
        /*006e*/ 	.short	0x00ff


	//----- nvinfo : EIATTR_NUM_BARRIERS
	.align		4
        /*0070*/ 	.byte	0x02, 0x4c
        /*0072*/ 	.byte	0x01
	.zero		1


	//----- nvinfo : EIATTR_MERCURY_ISA_VERSION
	.align		4
        /*0074*/ 	.byte	0x03, 0x5f
        /*0076*/ 	.short	0x0101


	//----- nvinfo : EIATTR_VRC_CTA_INIT_COUNT
	.align		4
        /*0078*/ 	.byte	0x02, 0x4a
	.zero		1
	.zero		1


	//----- nvinfo : EIATTR_EXIT_INSTR_OFFSETS
	.align		4
        /*007c*/ 	.byte	0x04, 0x1c
        /*007e*/ 	.short	(.L_116 - .L_115)


	//   ....[0]....
.L_115:
        /*0080*/ 	.word	0x00000040


	//   ....[1]....
        /*0084*/ 	.word	0x000000a0


	//   ....[2]....
        /*0088*/ 	.word	0x00000220


	//   ....[3]....
        /*008c*/ 	.word	0x00000aa0


	//----- nvinfo : EIATTR_CRS_STACK_SIZE
	.align		4
.L_116:
        /*0090*/ 	.byte	0x04, 0x1e
        /*0092*/ 	.short	(.L_118 - .L_117)
.L_117:
        /*0094*/ 	.word	0x00000000


	//----- nvinfo : EIATTR_CBANK_PARAM_SIZE
	.align		4
.L_118:
        /*0098*/ 	.byte	0x03, 0x19
        /*009a*/ 	.short	0x0028


	//----- nvinfo : EIATTR_PARAM_CBANK
	.align		4
        /*009c*/ 	.byte	0x04, 0x0a
        /*009e*/ 	.short	(.L_120 - .L_119)
	.align		4
.L_119:
        /*00a0*/ 	.word	index@(.nv.constant0.wma_batch_f32)
        /*00a4*/ 	.short	0x0380
        /*00a6*/ 	.short	0x0028


	//----- nvinfo : EIATTR_SW_WAR
	.align		4
.L_120:
        /*00a8*/ 	.byte	0x04, 0x36
        /*00aa*/ 	.short	(.L_122 - .L_121)
.L_121:
        /*00ac*/ 	.word	0x00000008
.L_122:


//--------------------- .nv.callgraph             --------------------------
	.section	.nv.callgraph,"",@"SHT_CUDA_CALLGRAPH"
	.align	4
	.sectionentsize	8
	.align		4
        /*0000*/ 	.word	0x00000000
	.align		4
        /*0004*/ 	.word	0xffffffff
	.align		4
        /*0008*/ 	.word	0x00000000
	.align		4
        /*000c*/ 	.word	0xfffffffe
	.align		4
        /*0010*/ 	.word	0x00000000
	.align		4
        /*0014*/ 	.word	0xfffffffd
	.align		4
        /*0018*/ 	.word	0x00000000
	.align		4
        /*001c*/ 	.word	0xfffffffc


//--------------------- .nv.constant3             --------------------------
	.section	.nv.constant3,"a",@progbits
	.align	16
.nv.constant3:
	.type		C_WMA_RAMP,@object
	.size		C_WMA_RAMP,(.L_0 - C_WMA_RAMP)
C_WMA_RAMP:
	.zero		32768
.L_0:


//--------------------- .text.wma_multi_series_one_param_time_major_f32 --------------------------
	.section	.text.wma_multi_series_one_param_time_major_f32,"ax",@progbits
	.align	128
        .global         wma_multi_series_one_param_time_major_f32
        .type           wma_multi_series_one_param_time_major_f32,@function
        .size           wma_multi_series_one_param_time_major_f32,(.L_x_74 - wma_multi_series_one_param_time_major_f32)
        .other          wma_multi_series_one_param_time_major_f32,@"STO_CUDA_ENTRY STV_DEFAULT"
wma_multi_series_one_param_time_major_f32:
.text.wma_multi_series_one_param_time_major_f32:
[----:B------:R-:W-:Y:S08]  /*0000*/  LDC R1, c[0x0][0x37c] ;  /* 0x0000df00ff017b82 */ /* 0x000ff00000000800 */
[----:B------:R-:W0:Y:S02]  /*0010*/  LDC R5, c[0x0][0x388] ;  /* 0x0000e200ff057b82 */ /* 0x000e240000000800 */
[----:B0-----:R-:W-:-:S13]  /*0020*/  ISETP.GE.AND P0, PT, R5, 0x2, PT ;  /* 0x000000020500780c */ /* 0x001fda0003f06270 */
[----:B------:R-:W-:Y:S05]  /*0030*/  @!P0 EXIT ;  /* 0x000000000000894d */ /* 0x000fea0003800000 */
[----:B------:R-:W-:-:S13]  /*0040*/  ISETP.GE.U32.AND P0, PT, R5, 0x2001, PT ;  /* 0x000020010500780c */ /* 0x000fda0003f06070 */
[----:B------:R-:W-:Y:S05]  /*0050*/  @!P0 BRA `(.L_x_0) ;  /* 0x00000000003c8947 */ /* 0x000fea0003800000 */
[----:B------:R-:W0:Y:S01]  /*0060*/  S2UR UR5, SR_CgaCtaId ;  /* 0x00000000000579c3 */ /* 0x000e220000008800 */
[----:B------:R-:W1:Y:S01]  /*0070*/  S2R R0, SR_TID.X ;  /* 0x0000000000007919 */ /* 0x000e620000002100 */
[----:B------:R-:W-:Y:S01]  /*0080*/  BSSY.RECONVERGENT B0, `(.L_x_1) ;  /* 0x000000b000007945 */ /* 0x000fe20003800200 */
[----:B------:R-:W-:Y:S01]  /*0090*/  UMOV UR4, 0x400 ;  /* 0x0000040000047882 */ /* 0x000fe20000000000 */
[----:B------:R-:W2:Y:S02]  /*00a0*/  LDCU UR6, c[0x0][0x360] ;  /* 0x00006c00ff0677ac */ /* 0x000ea40008000800 */
[----:B0-2---:R-:W-:-:S12]  /*00b0*/  ULEA UR4, UR5, UR4, 0x18 ;  /* 0x0000000405047291 */ /* 0x005fd8000f8ec0ff */
.L_x_2:
[C---:B-1----:R-:W-:Y:S01]  /*00c0*/  VIADD R2, R0.reuse, 0x1 ;  /* 0x0000000100027836 */ /* 0x042fe20000000000 */
[C---:B------:R-:W-:Y:S01]  /*00d0*/  LEA R3, R0.reuse, UR4, 0x2 ;  /* 0x0000000400037c11 */ /* 0x040fe2000f8e10ff */
[----:B------:R-:W-:-:S03]  /*00e0*/  VIADD R0, R0, UR6 ;  /* 0x0000000600007c36 */ /* 0x000fc60008000000 */
[----:B------:R-:W-:Y:S02]  /*00f0*/  I2FP.F32.S32 R2, R2 ;  /* 0x0000000200027245 */ /* 0x000fe40000201400 */
[----:B------:R-:W-:-:S03]  /*0100*/  ISETP.GE.AND P1, PT, R0, R5, PT ;  /* 0x000000050000720c */ /* 0x000fc60003f26270 */
[----:B------:R0:W-:Y:S10]  /*0110*/  STS [R3], R2 ;  /* 0x0000000203007388 */ /* 0x0001f40000000800 */
[----:B0-----:R-:W-:Y:S05]  /*0120*/  @!P1 BRA `(.L_x_2) ;  /* 0xfffffffc00e49947 */ /* 0x001fea000383ffff */
[----:B------:R-:W-:Y:S05]  /*0130*/  BSYNC.RECONVERGENT B0 ;  /* 0x0000000000007941 */ /* 0x000fea0003800200 */
.L_x_1:
[----:B------:R-:W-:Y:S06]  /*0140*/  BAR.SYNC.DEFER_BLOCKING 0x0 ;  /* 0x0000000000007b1d */ /* 0x000fec0000010000 */
.L_x_0:
[----:B------:R-:W0:Y:S01]  /*0150*/  S2R R0, SR_CTAID.Y ;  /* 0x0000000000007919 */ /* 0x000e220000002600 */
[----:B------:R-:W0:Y:S02]  /*0160*/  LDCU UR4, c[0x0][0x38c] ;  /* 0x00007180ff0477ac */ /* 0x000e240008000800 */
[----:B0-----:R-:W-:-:S13]  /*0170*/  ISETP.GE.AND P1, PT, R0, UR4, PT ;  /* 0x0000000400007c0c */ /* 0x001fda000bf26270 */
[----:B------:R-:W-:Y:S05]  /*0180*/  @P1 EXIT ;  /* 0x000000000000194d */ /* 0x000fea0003800000 */
[----:B------:R-:W0:Y:S01]  /*0190*/  S2R R3, SR_TID.X ;  /* 0x0000000000037919 */ /* 0x000e220000002100 */
[----:B------:R-:W0:Y:S01]  /*01a0*/  S2UR UR4, SR_CTAID.X ;  /* 0x00000000000479c3 */ /* 0x000e220000002500 */
[----:B------:R-:W1:Y:S07]  /*01b0*/  LDCU UR5, c[0x0][0x390] ;  /* 0x00007200ff0577ac */ /* 0x000e6e0008000800 */
[----:B------:R-:W0:Y:S02]  /*01c0*/  LDC R6, c[0x0][0x360] ;  /* 0x0000d800ff067b82 */ /* 0x000e240000000800 */
[----:B0-----:R-:W-:-:S05]  /*01d0*/  IMAD R3, R6, UR4, R3 ;  /* 0x0000000406037c24 */ /* 0x001fca000f8e0203 */
[----:B-1----:R-:W-:-:S13]  /*01e0*/  ISETP.GE.AND P1, PT, R3, UR5, PT ;  /* 0x0000000503007c0c */ /* 0x002fda000bf26270 */
[----:B------:R-:W-:Y:S05]  /*01f0*/  @P1 EXIT ;  /* 0x000000000000194d */ /* 0x000fea0003800000 */
[----:B------:R-:W-:Y:S01]  /*0200*/  I2FP.F32.U32 R2, R5 ;  /* 0x0000000500027245 */ /* 0x000fe20000201000 */
[----:B------:R-:W0:Y:S01]  /*0210*/  S2R R13, SR_CgaCtaId ;  /* 0x00000000000d7919 */ /* 0x000e220000008800 */
[----:B------:R-:W1:Y:S01]  /*0220*/  LDC.64 R8, c[0x0][0x398] ;  /* 0x0000e600ff087b82 */ /* 0x000e620000000a00 */
[----:B------:R-:W2:Y:S02]  /*0230*/  LDCU.64 UR6, c[0x0][0x358] ;  /* 0x00006b00ff0677ac */ /* 0x000ea40008000a00 */
[C---:B------:R-:W-:Y:S01]  /*0240*/  FADD R5, R2.reuse, 1 ;  /* 0x3f80000002057421 */ /* 0x040fe20000000000 */
[----:B------:R-:W3:Y:S03]  /*0250*/  S2R R12, SR_SWINHI ;  /* 0x00000000000c7919 */ /* 0x000ee60000002f00 */
[----:B------:R-:W-:-:S04]  /*0260*/  FMUL R7, R2, R5 ;  /* 0x0000000502077220 */ /* 0x000fc80000400000 */
[----:B------:R-:W4:Y:S01]  /*0270*/  MUFU.RCP R2, R7 ;  /* 0x0000000700027308 */ /* 0x000f220000001000 */
[----:B------:R-:W3:Y:S01]  /*0280*/  LDC.64 R4, c[0x0][0x120] ;  /* 0x00004800ff047b82 */ /* 0x000ee20000000a00 */
[----:B------:R-:W-:Y:S02]  /*0290*/  UMOV UR4, 0x40000000 ;  /* 0x4000000000047882 */ /* 0x000fe40000000000 */
[----:B------:R-:W-:-:S04]  /*02a0*/  MOV R14, UR4 ;  /* 0x00000004000e7c02 */ /* 0x000fc80008000f00 */
[----:B------:R-:W3:Y:S01]  /*02b0*/  FCHK P1, R14, R7 ;  /* 0x000000070e007302 */ /* 0x000ee20000020000 */
[----:B------:R-:W-:Y:S01]  /*02c0*/  MOV R10, 0x400 ;  /* 0x00000400000a7802 */ /* 0x000fe20000000f00 */
[----:B-1----:R-:W-:-:S04]  /*02d0*/  IMAD.WIDE.U32 R8, R0, 0x4, R8 ;  /* 0x0000000400087825 */ /* 0x002fc800078e0008 */
[----:B----4-:R-:W-:Y:S02]  /*02e0*/  FFMA R11, -R7, R2, 1 ;  /* 0x3f800000070b7423 */ /* 0x010fe40000000102 */
[----:B--2---:R1:W5:Y:S02]  /*02f0*/  LDG.E.CONSTANT R8, desc[UR6][R8.64] ;  /* 0x0000000608087981 */ /* 0x004364000c1e9900 */
[----:B------:R-:W-:Y:S01]  /*0300*/  FFMA R2, R2, R11, R2 ;  /* 0x0000000b02027223 */ /* 0x000fe20000000002 */
[----:B0-----:R-:W-:-:S04]  /*0310*/  LEA R11, R13, R10, 0x18 ;  /* 0x0000000a0d0b7211 */ /* 0x001fc800078ec0ff */
[----:B------:R-:W-:Y:S02]  /*0320*/  MOV R10, R11 ;  /* 0x0000000b000a7202 */ /* 0x000fe40000000f00 */
[----:B---3--:R-:W-:Y:S01]  /*0330*/  MOV R11, R12 ;  /* 0x0000000c000b7202 */ /* 0x008fe20000000f00 */
[----:B-1----:R-:W-:Y:S01]  /*0340*/  FFMA R9, R2, 2, RZ ;  /* 0x4000000002097823 */ /* 0x002fe200000000ff */
[----:B------:R-:W-:Y:S02]  /*0350*/  SEL R10, R10, R4, P0 ;  /* 0x000000040a0a7207 */ /* 0x000fe40000000000 */
[----:B------:R-:W-:Y:S01]  /*0360*/  SEL R11, R11, R5, P0 ;  /* 0x000000050b0b7207 */ /* 0x000fe20000000000 */
[----:B------:R-:W-:-:S04]  /*0370*/  FFMA R12, -R7, R9, 2 ;  /* 0x40000000070c7423 */ /* 0x000fc80000000109 */
[----:B------:R-:W-:Y:S01]  /*0380*/  FFMA R2, R2, R12, R9 ;  /* 0x0000000c02027223 */ /* 0x000fe20000000009 */
[----:B------:R-:W-:Y:S06]  /*0390*/  @!P1 BRA `(.L_x_3) ;  /* 0x0000000000089947 */ /* 0x000fec0003800000 */
[----:B------:R-:W-:-:S07]  /*03a0*/  MOV R4, 0x3c0 ;  /* 0x000003c000047802 */ /* 0x000fce0000000f00 */
[----:B-----5:R-:W-:Y:S05]  /*03b0*/  CALL.REL.NOINC `($__internal_0_$__cuda_sm3x_div_rn_noftz_f32_slowpath) ;  /* 0x0000000400f07944 */ /* 0x020fea0003c00000 */
.L_x_3:
[----:B------:R-:W0:Y:S01]  /*03c0*/  LDC R5, c[0x0][0x388] ;  /* 0x0000e200ff057b82 */ /* 0x000e220000000800 */
[----:B------:R-:W1:Y:S02]  /*03d0*/  LDCU UR4, c[0x0][0x370] ;  /* 0x00006e00ff0477ac */ /* 0x000e640008000800 */
[----:B-1----:R-:W-:Y:S01]  /*03e0*/  IMAD R6, R6, UR4, RZ ;  /* 0x0000000406067c24 */ /* 0x002fe2000f8e02ff */
[C---:B0-----:R-:W-:Y:S02]  /*03f0*/  LOP3.LUT R4, R5.reuse, 0x7ffffff8, RZ, 0xc0, !PT ;  /* 0x7ffffff805047812 */ /* 0x041fe400078ec0ff */
[----:B-----5:R-:W-:Y:S02]  /*0400*/  IADD3 R8, PT, PT, R8, -0x1, R5 ;  /* 0xffffffff08087810 */ /* 0x020fe40007ffe005 */
[----:B------:R-:W-:Y:S01]  /*0410*/  LOP3.LUT R5, R5, 0x7, RZ, 0xc0, !PT ;  /* 0x0000000705057812 */ /* 0x000fe200078ec0ff */
[----:B------:R-:W-:-:S07]  /*0420*/  IMAD.MOV R7, RZ, RZ, -R4 ;  /* 0x000000ffff077224 */ /* 0x000fce00078e0a04 */
.L_x_9:
[----:B------:R-:W-:Y:S01]  /*0430*/  ISETP.GE.AND P0, PT, R3, R8, PT ;  /* 0x000000080300720c */ /* 0x000fe20003f06270 */
[----:B0-----:R-:W0:Y:S01]  /*0440*/  LDC R9, c[0x0][0x38c] ;  /* 0x0000e300ff097b82 */ /* 0x001e220000000800 */
[----:B------:R-:W-:Y:S11]  /*0450*/  BSSY.RECONVERGENT B0, `(.L_x_4) ;  /* 0x000006d000007945 */ /* 0x000ff60003800200 */
[----:B-1----:R-:W1:Y:S01]  /*0460*/  @!P0 LDC.64 R12, c[0x0][0x3a0] ;  /* 0x0000e800ff0c8b82 */ /* 0x002e620000000a00 */
[----:B------:R-:W-:-:S02]  /*0470*/  @!P0 IMAD.MOV.U32 R15, RZ, RZ, 0x7fffffff ;  /* 0x7fffffffff0f8424 */ /* 0x000fc400078e00ff */
[----:B0-----:R-:W-:-:S04]  /*0480*/  IMAD R20, R3, R9, R0 ;  /* 0x0000000903147224 */ /* 0x001fc800078e0200 */
[----:B-1----:R-:W-:-:S05]  /*0490*/  @!P0 IMAD.WIDE R12, R20, 0x4, R12 ;  /* 0x00000004140c8825 */ /* 0x002fca00078e020c */
[----:B------:R0:W-:Y:S01]  /*04a0*/  @!P0 STG.E desc[UR6][R12.64], R15 ;  /* 0x0000000f0c008986 */ /* 0x0001e2000c101906 */
[----:B------:R-:W-:Y:S05]  /*04b0*/  @!P0 BRA `(.L_x_5) ;  /* 0x0000000400988947 */ /* 0x000fea0003800000 */
[----:B------:R-:W1:Y:S01]  /*04c0*/  LDC R26, c[0x0][0x388] ;  /* 0x0000e200ff1a7b82 */ /* 0x000e620000000800 */
[----:B------:R-:W-:Y:S02]  /*04d0*/  HFMA2 R19, -RZ, RZ, 0, 0 ;  /* 0x00000000ff137431 */ /* 0x000fe400000001ff */
[----:B0-----:R-:W-:Y:S01]  /*04e0*/  IMAD.MOV.U32 R15, RZ, RZ, RZ ;  /* 0x000000ffff0f7224 */ /* 0x001fe200078e00ff */
[----:B-1----:R-:W-:Y:S02]  /*04f0*/  ISETP.GE.U32.AND P0, PT, R26, 0x8, PT ;  /* 0x000000081a00780c */ /* 0x002fe40003f06070 */
[----:B------:R-:W-:-:S11]  /*0500*/  IADD3 R26, PT, PT, R3, 0x1, -R26 ;  /* 0x00000001031a7810 */ /* 0x000fd60007ffe81a */
[----:B------:R-:W-:Y:S05]  /*0510*/  @!P0 BRA `(.L_x_6) ;  /* 0x0000000000bc8947 */ /* 0x000fea0003800000 */
[----:B------:R-:W0:Y:S01]  /*0520*/  LDC.64 R12, c[0x0][0x380] ;  /* 0x0000e000ff0c7b82 */ /* 0x000e220000000a00 */
[----:B------:R-:W-:Y:S01]  /*0530*/  IADD3 R16, P0, PT, R10, 0x10, RZ ;  /* 0x000000100a107810 */ /* 0x000fe20007f1e0ff */
[----:B------:R-:W-:Y:S01]  /*0540*/  IMAD R21, R26, R9, R0 ;  /* 0x000000091a157224 */ /* 0x000fe200078e0200 */
[----:B------:R-:W-:Y:S01]  /*0550*/  MOV R27, R7 ;  /* 0x00000007001b7202 */ /* 0x000fe20000000f00 */
[----:B------:R-:W-:Y:S02]  /*0560*/  IMAD.MOV.U32 R19, RZ, RZ, RZ ;  /* 0x000000ffff137224 */ /* 0x000fe400078e00ff */
[----:B------:R-:W-:-:S08]  /*0570*/  IMAD.X R17, RZ, RZ, R11, P0 ;  /* 0x000000ffff117224 */ /* 0x000fd000000e060b */
.L_x_7:
[----:B0-----:R-:W-:Y:S01]  /*0580*/  IMAD.WIDE R24, R21, 0x4, R12 ;  /* 0x0000000415187825 */ /* 0x001fe200078e020c */
[----:B------:R-:W-:-:S03]  /*0590*/  MOV R15, R17 ;  /* 0x00000011000f7202 */ /* 0x000fc60000000f00 */
[----:B------:R-:W-:Y:S01]  /*05a0*/  IMAD.MOV.U32 R14, RZ, RZ, R16 ;  /* 0x000000ffff0e7224 */ /* 0x000fe200078e0010 */
[----:B------:R-:W2:Y:S04]  /*05b0*/  LDG.E.CONSTANT R18, desc[UR6][R24.64] ;  /* 0x0000000618127981 */ /* 0x000ea8000c1e9900 */
[----:B------:R-:W2:Y:S01]  /*05c0*/  LD.E R22, desc[UR6][R14.64+-0x10] ;  /* 0xfffff0060e167980 */ /* 0x000ea2000c101900 */
[----:B------:R-:W-:-:S03]  /*05d0*/  IMAD.WIDE R16, R9, 0x4, R24 ;  /* 0x0000000409107825 */ /* 0x000fc600078e0218 */
[----:B------:R-:W3:Y:S04]  /*05e0*/  LD.E R28, desc[UR6][R14.64+-0xc] ;  /* 0xfffff4060e1c7980 */ /* 0x000ee8000c101900 */
[----:B------:R-:W3:Y:S01]  /*05f0*/  LDG.E.CONSTANT R23, desc[UR6][R16.64] ;  /* 0x0000000610177981 */ /* 0x000ee2000c1e9900 */
[----:B--2---:R-:W-:Y:S01]  /*0600*/  FFMA R22, R18, R22, R19 ;  /* 0x0000001612167223 */ /* 0x004fe20000000013 */
[----:B------:R-:W-:Y:S02]  /*0610*/  IMAD.WIDE R18, R9, 0x4, R16 ;  /* 0x0000000409127825 */ /* 0x000fe400078e0210 */
[----:B------:R-:W2:Y:S04]  /*0620*/  LD.E R16, desc[UR6][R14.64+-0x8] ;  /* 0xfffff8060e107980 */ /* 0x000ea8000c101900 */
[----:B------:R-:W2:Y:S01]  /*0630*/  LDG.E.CONSTANT R29, desc[UR6][R18.64] ;  /* 0x00000006121d7981 */ /* 0x000ea2000c1e9900 */
[----:B---3--:R-:W-:Y:S01]  /*0640*/  FFMA R28, R23, R28, R22 ;  /* 0x0000001c171c7223 */ /* 0x008fe20000000016 */
[----:B------:R-:W-:-:S04]  /*0650*/  IMAD.WIDE R22, R9, 0x4, R18 ;  /* 0x0000000409167825 */ /* 0x000fc800078e0212 */
[----:B------:R-:W-:Y:S01]  /*0660*/  IMAD.WIDE R24, R9, 0x4, R22 ;  /* 0x0000000409187825 */ /* 0x000fe200078e0216 */
[----:B------:R-:W3:Y:S04]  /*0670*/  LD.E R18, desc[UR6][R14.64] ;  /* 0x000000060e127980 */ /* 0x000ee8000c101900 */
[----:B------:R-:W3:Y:S01]  /*0680*/  LDG.E.CONSTANT R19, desc[UR6][R24.64] ;  /* 0x0000000618137981 */ /* 0x000ee2000c1e9900 */
[----:B--2---:R-:W-:-:S03]  /*0690*/  FFMA R28, R29, R16, R28 ;  /* 0x000000101d1c7223 */ /* 0x004fc6000000001c */
[----:B------:R-:W2:Y:S04]  /*06a0*/  LD.E R16, desc[UR6][R14.64+-0x4] ;  /* 0xfffffc060e107980 */ /* 0x000ea8000c101900 */
[----:B------:R-:W2:Y:S01]  /*06b0*/  LDG.E.CONSTANT R29, desc[UR6][R22.64] ;  /* 0x00000006161d7981 */ /* 0x000ea2000c1e9900 */
[----:B------:R-:W-:Y:S02]  /*06c0*/  VIADD R27, R27, 0x8 ;  /* 0x000000081b1b7836 */ /* 0x000fe40000000000 */
[----:B--2---:R-:W-:Y:S01]  /*06d0*/  FFMA R28, R29, R16, R28 ;  /* 0x000000101d1c7223 */ /* 0x004fe2000000001c */
[----:B------:R-:W-:Y:S02]  /*06e0*/  IMAD.WIDE R16, R9, 0x4, R24 ;  /* 0x0000000409107825 */ /* 0x000fe400078e0218 */
[----:B------:R-:W2:Y:S02]  /*06f0*/  LD.E R25, desc[UR6][R14.64+0xc] ;  /* 0x00000c060e197980 */ /* 0x000ea4000c101900 */
[----:B---3--:R-:W-:Y:S01]  /*0700*/  FFMA R28, R19, R18, R28 ;  /* 0x00000012131c7223 */ /* 0x008fe2000000001c */
[----:B------:R-:W-:-:S02]  /*0710*/  IMAD.WIDE R18, R9, 0x4, R16 ;  /* 0x0000000409127825 */ /* 0x000fc400078e0210 */
[----:B------:R-:W3:Y:S02]  /*0720*/  LDG.E.CONSTANT R16, desc[UR6][R16.64] ;  /* 0x0000000610107981 */ /* 0x000ee4000c1e9900 */
[----:B------:R-:W-:Y:S02]  /*0730*/  IMAD.WIDE R22, R9, 0x4, R18 ;  /* 0x0000000409167825 */ /* 0x000fe400078e0212 */
[----:B------:R-:W4:Y:S04]  /*0740*/  LDG.E.CONSTANT R29, desc[UR6][R18.64] ;  /* 0x00000006121d7981 */ /* 0x000f28000c1e9900 */
[----:B------:R-:W3:Y:S04]  /*0750*/  LD.E R17, desc[UR6][R14.64+0x4] ;  /* 0x000004060e117980 */ /* 0x000ee8000c101900 */
[----:B------:R-:W2:Y:S04]  /*0760*/  LDG.E.CONSTANT R22, desc[UR6][R22.64] ;  /* 0x0000000616167981 */ /* 0x000ea8000c1e9900 */
[----:B------:R-:W4:Y:S01]  /*0770*/  LD.E R18, desc[UR6][R14.64+0x8] ;  /* 0x000008060e127980 */ /* 0x000f22000c101900 */
[----:B------:R-:W-:-:S02]  /*0780*/  ISETP.NE.AND P0, PT, R27, RZ, PT ;  /* 0x000000ff1b00720c */ /* 0x000fc40003f05270 */
[----:B------:R-:W-:Y:S01]  /*0790*/  LEA R21, R9, R21, 0x3 ;  /* 0x0000001509157211 */ /* 0x000fe200078e18ff */
[----:B---3--:R-:W-:Y:S01]  /*07a0*/  FFMA R28, R16, R17, R28 ;  /* 0x00000011101c7223 */ /* 0x008fe2000000001c */
[----:B------:R-:W-:-:S03]  /*07b0*/  IADD3 R16, P1, PT, R14, 0x20, RZ ;  /* 0x000000200e107810 */ /* 0x000fc60007f3e0ff */
[----:B----4-:R-:W-:Y:S02]  /*07c0*/  FFMA R29, R29, R18, R28 ;  /* 0x000000121d1d7223 */ /* 0x010fe4000000001c */
[----:B------:R-:W-:Y:S02]  /*07d0*/  IMAD.X R17, RZ, RZ, R15, P1 ;  /* 0x000000ffff117224 */ /* 0x000fe400008e060f */
[----:B--2---:R-:W-:Y:S02]  /*07e0*/  FFMA R19, R22, R25, R29 ;  /* 0x0000001916137223 */ /* 0x004fe4000000001d */
[----:B------:R-:W-:Y:S05]  /*07f0*/  @P0 BRA `(.L_x_7) ;  /* 0xfffffffc00600947 */ /* 0x000fea000383ffff */
[----:B------:R-:W-:-:S07]  /*0800*/  IMAD.MOV.U32 R15, RZ, RZ, R4 ;  /* 0x000000ffff0f7224 */ /* 0x000fce00078e0004 */
.L_x_6:
[----:B------:R-:W-:-:S13]  /*0810*/  ISETP.NE.AND P0, PT, R5, RZ, PT ;  /* 0x000000ff0500720c */ /* 0x000fda0003f05270 */
[----:B------:R-:W-:Y:S05]  /*0820*/  @!P0 BRA `(.L_x_8) ;  /* 0x0000000000ac8947 */ /* 0x000fea0003800000 */
[----:B------:R-:W0:Y:S01]  /*0830*/  LDC.64 R12, c[0x0][0x380] ;  /* 0x0000e000ff0c7b82 */ /* 0x000e220000000a00 */
[----:B------:R-:W-:Y:S02]  /*0840*/  IMAD.IADD R26, R26, 0x1, R15 ;  /* 0x000000011a1a7824 */ /* 0x000fe400078e020f */
[----:B------:R-:W-:-:S04]  /*0850*/  IMAD.WIDE.U32 R14, R15, 0x4, R10 ;  /* 0x000000040f0e7825 */ /* 0x000fc800078e000a */
[----:B------:R-:W-:-:S04]  /*0860*/  IMAD R17, R26, R9, R0 ;  /* 0x000000091a117224 */ /* 0x000fc800078e0200 */
[----:B0-----:R-:W-:Y:S02]  /*0870*/  IMAD.WIDE R12, R17, 0x4, R12 ;  /* 0x00000004110c7825 */ /* 0x001fe400078e020c */
[----:B------:R-:W2:Y:S04]  /*0880*/  LD.E R17, desc[UR6][R14.64] ;  /* 0x000000060e117980 */ /* 0x000ea8000c101900 */
[----:B------:R-:W2:Y:S01]  /*0890*/  LDG.E.CONSTANT R16, desc[UR6][R12.64] ;  /* 0x000000060c107981 */ /* 0x000ea2000c1e9900 */
[----:B------:R-:W-:Y:S01]  /*08a0*/  ISETP.NE.AND P0, PT, R5, 0x1, PT ;  /* 0x000000010500780c */ /* 0x000fe20003f05270 */
[----:B--2---:R-:W-:-:S12]  /*08b0*/  FFMA R19, R16, R17, R19 ;  /* 0x0000001110137223 */ /* 0x004fd80000000013 */
[----:B------:R-:W-:Y:S05]  /*08c0*/  @!P0 BRA `(.L_x_8) ;  /* 0x0000000000848947 */ /* 0x000fea0003800000 */
[----:B------:R-:W-:Y:S01]  /*08d0*/  IMAD.WIDE R12, R9, 0x4, R12 ;  /* 0x00000004090c7825 */ /* 0x000fe200078e020c */
        /* <DEDUP_REMOVED lines=23> */
[----:B------:R-:W-:Y:S01]  /*0a50*/  ISETP.NE.AND P0, PT, R5, 0x6, PT ;  /* 0x000000060500780c */ /* 0x000fe20003f05270 */
[C---:B------:R-:W-:Y:S01]  /*0a60*/  IMAD.WIDE R12, R9.reuse, 0x4, R12 ;  /* 0x00000004090c7825 */ /* 0x040fe200078e020c */
[----:B------:R-:W2:Y:S11]  /*0a70*/  LD.E R18, desc[UR6][R14.64+0x14] ;  /* 0x000014060e127980 */ /* 0x000eb6000c101900 */
[----:B------:R-:W-:-:S02]  /*0a80*/  @P0 IMAD.WIDE R16, R9, 0x4, R12 ;  /* 0x0000000409100825 */ /* 0x000fc400078e020c */
[----:B------:R-:W2:Y:S04]  /*0a90*/  LDG.E.CONSTANT R12, desc[UR6][R12.64] ;  /* 0x000000060c0c7981 */ /* 0x000ea8000c1e9900 */
[----:B------:R-:W3:Y:S04]  /*0aa0*/  @P0 LD.E R9, desc[UR6][R14.64+0x18] ;  /* 0x000018060e090980 */ /* 0x000ee8000c101900 */
[----:B------:R-:W3:Y:S01]  /*0ab0*/  @P0 LDG.E.CONSTANT R16, desc[UR6][R16.64] ;  /* 0x0000000610100981 */ /* 0x000ee2000c1e9900 */
[----:B--2---:R-:W-:-:S04]  /*0ac0*/  FFMA R19, R12, R18, R19 ;  /* 0x000000120c137223 */ /* 0x004fc80000000013 */
[----:B---3--:R-:W-:-:S07]  /*0ad0*/  @P0 FFMA R19, R16, R9, R19 ;  /* 0x0000000910130223 */ /* 0x008fce0000000013 */
.L_x_8:
[----:B------:R-:W0:Y:S01]  /*0ae0*/  LDC.64 R12, c[0x0][0x3a0] ;  /* 0x0000e800ff0c7b82 */ /* 0x000e220000000a00 */
[----:B------:R-:W-:Y:S01]  /*0af0*/  FMUL R19, R19, R2 ;  /* 0x0000000213137220 */ /* 0x000fe20000400000 */
[----:B0-----:R-:W-:-:S05]  /*0b00*/  IMAD.WIDE R12, R20, 0x4, R12 ;  /* 0x00000004140c7825 */ /* 0x001fca00078e020c */
[----:B------:R1:W-:Y:S02]  /*0b10*/  STG.E desc[UR6][R12.64], R19 ;  /* 0x000000130c007986 */ /* 0x0003e4000c101906 */
.L_x_5:
[----:B------:R-:W-:Y:S05]  /*0b20*/  BSYNC.RECONVERGENT B0 ;  /* 0x0000000000007941 */ /* 0x000fea0003800200 */
.L_x_4:
[----:B------:R-:W2:Y:S01]  /*0b30*/  LDCU UR4, c[0x0][0x390] ;  /* 0x00007200ff0477ac */ /* 0x000ea20008000800 */
[----:B------:R-:W-:-:S04]  /*0b40*/  IADD3 R3, PT, PT, R6, R3, RZ ;  /* 0x0000000306037210 */ /* 0x000fc80007ffe0ff */
[----:B--2---:R-:W-:-:S13]  /*0b50*/  ISETP.GE.AND P0, PT, R3, UR4, PT ;  /* 0x0000000403007c0c */ /* 0x004fda000bf06270 */
[----:B------:R-:W-:Y:S05]  /*0b60*/  @!P0 BRA `(.L_x_9) ;  /* 0xfffffff800308947 */ /* 0x000fea000383ffff */
[----:B------:R-:W-:Y:S05]  /*0b70*/  EXIT ;  /* 0x000000000000794d */ /* 0x000fea0003800000 */
        .weak           $__internal_0_$__cuda_sm3x_div_rn_noftz_f32_slowpath
        .type           $__internal_0_$__cuda_sm3x_div_rn_noftz_f32_slowpath,@function
        .size           $__internal_0_$__cuda_sm3x_div_rn_noftz_f32_slowpath,(.L_x_74 - $__internal_0_$__cuda_sm3x_div_rn_noftz_f32_slowpath)
$__internal_0_$__cuda_sm3x_div_rn_noftz_f32_slowpath:
[----:B------:R-:W-:-:S04]  /*0b80*/  SHF.R.U32.HI R2, RZ, 0x17, R7 ;  /* 0x00000017ff027819 */ /* 0x000fc80000011607 */
[----:B------:R-:W-:-:S05]  /*0b90*/  LOP3.LUT R9, R2, 0xff, RZ, 0xc0, !PT ;  /* 0x000000ff02097812 */ /* 0x000fca00078ec0ff */
[----:B------:R-:W-:-:S05]  /*0ba0*/  VIADD R13, R9, 0xffffffff ;  /* 0xffffffff090d7836 */ /* 0x000fca0000000000 */
[----:B------:R-:W-:-:S13]  /*0bb0*/  ISETP.GT.U32.AND P0, PT, R13, 0xfd, PT ;  /* 0x000000fd0d00780c */ /* 0x000fda0003f04070 */
[----:B------:R-:W-:Y:S01]  /*0bc0*/  @!P0 IMAD.MOV.U32 R12, RZ, RZ, RZ ;  /* 0x000000ffff0c8224 */ /* 0x000fe200078e00ff */
[----:B------:R-:W-:Y:S06]  /*0bd0*/  @!P0 BRA `(.L_x_10) ;  /* 0x0000000000408947 */ /* 0x000fec0003800000 */
[----:B------:R-:W-:Y:S02]  /*0be0*/  FSETP.GTU.FTZ.AND P0, PT, |R7|, +INF , PT ;  /* 0x7f8000000700780b */ /* 0x000fe40003f1c200 */
[----:B------:R-:W-:-:S11]  /*0bf0*/  MOV R2, R7 ;  /* 0x0000000700027202 */ /* 0x000fd60000000f00 */
[----:B------:R-:W-:Y:S05]  /*0c00*/  @P0 BRA `(.L_x_11) ;  /* 0x0000000400280947 */ /* 0x000fea0003800000 */
[----:B------:R-:W-:-:S05]  /*0c10*/  IMAD.MOV.U32 R5, RZ, RZ, 0x40000000 ;  /* 0x40000000ff057424 */ /* 0x000fca00078e00ff */
[----:B------:R-:W-:-:S13]  /*0c20*/  LOP3.LUT P0, RZ, R7, 0x7fffffff, R5, 0xc8, !PT ;  /* 0x7fffffff07ff7812 */ /* 0x000fda000780c805 */
[----:B------:R-:W-:Y:S05]  /*0c30*/  @!P0 BRA `(.L_x_12) ;  /* 0x0000000400148947 */ /* 0x000fea0003800000 */
[----:B------:R-:W-:Y:S02]  /*0c40*/  FSETP.NEU.FTZ.AND P0, PT, |R2|, +INF , PT ;  /* 0x7f8000000200780b */ /* 0x000fe40003f1d200 */
[----:B------:R-:W-:-:S04]  /*0c50*/  LOP3.LUT P1, RZ, R5, 0x7fffffff, RZ, 0xc0, !PT ;  /* 0x7fffffff05ff7812 */ /* 0x000fc8000782c0ff */
[----:B------:R-:W-:-:S13]  /*0c60*/  PLOP3.LUT P0, PT, P0, P1, PT, 0x2f, 0xf2 ;  /* 0x0000000000f2781c */ /* 0x000fda0000702577 */
[----:B------:R-:W-:Y:S05]  /*0c70*/  @P0 BRA `(.L_x_13) ;  /* 0x0000000000fc0947 */ /* 0x000fea0003800000 */
[----:B------:R-:W-:-:S13]  /*0c80*/  LOP3.LUT P0, RZ, R7, 0x7fffffff, RZ, 0xc0, !PT ;  /* 0x7fffffff07ff7812 */ /* 0x000fda000780c0ff */
[----:B------:R-:W-:Y:S05]  /*0c90*/  @!P0 BRA `(.L_x_14) ;  /* 0x0000000000e88947 */ /* 0x000fea0003800000 */
[----:B------:R-:W-:Y:S01]  /*0ca0*/  ISETP.GE.AND P0, PT, R13, RZ, PT ;  /* 0x000000ff0d00720c */ /* 0x000fe20003f06270 */
[----:B------:R-:W-:-:S12]  /*0cb0*/  HFMA2 R12, -RZ, RZ, 0, 0 ;  /* 0x00000000ff0c7431 */ /* 0x000fd800000001ff */
[----:B------:R-:W-:Y:S01]  /*0cc0*/  @!P0 FFMA R7, R2, 1.84467440737095516160e+19, RZ ;  /* 0x5f80000002078823 */ /* 0x000fe200000000ff */
[----:B------:R-:W-:-:S07]  /*0cd0*/  @!P0 VIADD R12, R12, 0x40 ;  /* 0x000000400c0c8836 */ /* 0x000fce0000000000 */
.L_x_10:
[----:B------:R-:W-:Y:S01]  /*0ce0*/  LEA R2, R9, 0xc0800000, 0x17 ;  /* 0xc080000009027811 */ /* 0x000fe200078eb8ff */
[----:B------:R-:W-:Y:S01]  /*0cf0*/  UMOV UR4, 0x40000000 ;  /* 0x4000000000047882 */ /* 0x000fe20000000000 */
[----:B------:R-:W-:Y:S01]  /*0d00*/  IADD3 R12, PT, PT, R12, 0x80, -R9 ;  /* 0x000000800c0c7810 */ /* 0x000fe20007ffe809 */
[----:B------:R-:W-:Y:S01]  /*0d10*/  UIADD3 UR4, UPT, UPT, UR4, -0x800000, URZ ;  /* 0xff80000004047890 */ /* 0x000fe2000fffe0ff */
[----:B------:R-:W-:-:S04]  /*0d20*/  IADD3 R7, PT, PT, -R2, R7, RZ ;  /* 0x0000000702077210 */ /* 0x000fc80007ffe1ff */
[----:B------:R-:W0:Y:S01]  /*0d30*/  MUFU.RCP R2, R7 ;  /* 0x0000000700027308 */ /* 0x000e220000001000 */
[----:B------:R-:W-:-:S04]  /*0d40*/  FADD.FTZ R5, -R7, -RZ ;  /* 0x800000ff07057221 */ /* 0x000fc80000010100 */
[----:B0-----:R-:W-:-:S04]  /*0d50*/  FFMA R13, R2, R5, 1 ;  /* 0x3f800000020d7423 */ /* 0x001fc80000000005 */
[----:B------:R-:W-:-:S04]  /*0d60*/  FFMA R2, R2, R13, R2 ;  /* 0x0000000d02027223 */ /* 0x000fc80000000002 */
[----:B------:R-:W-:-:S04]  /*0d70*/  FFMA R13, R2, UR4, RZ ;  /* 0x00000004020d7c23 */ /* 0x000fc800080000ff */
[----:B------:R-:W-:-:S04]  /*0d80*/  FFMA R14, R5, R13, UR4 ;  /* 0x00000004050e7e23 */ /* 0x000fc8000800000d */
[----:B------:R-:W-:-:S04]  /*0d90*/  FFMA R13, R2, R14, R13 ;  /* 0x0000000e020d7223 */ /* 0x000fc8000000000d */
[----:B------:R-:W-:-:S04]  /*0da0*/  FFMA R14, R5, R13, UR4 ;  /* 0x00000004050e7e23 */ /* 0x000fc8000800000d */
[----:B------:R-:W-:-:S05]  /*0db0*/  FFMA R5, R2, R14, R13 ;  /* 0x0000000e02057223 */ /* 0x000fca000000000d */
[----:B------:R-:W-:-:S04]  /*0dc0*/  SHF.R.U32.HI R7, RZ, 0x17, R5 ;  /* 0x00000017ff077819 */ /* 0x000fc80000011605 */
[----:B------:R-:W-:-:S05]  /*0dd0*/  LOP3.LUT R7, R7, 0xff, RZ, 0xc0, !PT ;  /* 0x000000ff07077812 */ /* 0x000fca00078ec0ff */
[----:B------:R-:W-:-:S05]  /*0de0*/  IMAD.IADD R15, R7, 0x1, R12 ;  /* 0x00000001070f7824 */ /* 0x000fca00078e020c */
[----:B------:R-:W-:-:S04]  /*0df0*/  IADD3 R7, PT, PT, R15, -0x1, RZ ;  /* 0xffffffff0f077810 */ /* 0x000fc80007ffe0ff */
[----:B------:R-:W-:-:S13]  /*0e00*/  ISETP.GE.U32.AND P0, PT, R7, 0xfe, PT ;  /* 0x000000fe0700780c */ /* 0x000fda0003f06070 */
[----:B------:R-:W-:Y:S05]  /*0e10*/  @!P0 BRA `(.L_x_15) ;  /* 0x0000000000808947 */ /* 0x000fea0003800000 */
[----:B------:R-:W-:-:S13]  /*0e20*/  ISETP.GT.AND P0, PT, R15, 0xfe, PT ;  /* 0x000000fe0f00780c */ /* 0x000fda0003f04270 */
[----:B------:R-:W-:Y:S05]  /*0e30*/  @P0 BRA `(.L_x_16) ;  /* 0x00000000006c0947 */ /* 0x000fea0003800000 */
[----:B------:R-:W-:-:S13]  /*0e40*/  ISETP.GE.AND P0, PT, R15, 0x1, PT ;  /* 0x000000010f00780c */ /* 0x000fda0003f06270 */
[----:B------:R-:W-:Y:S05]  /*0e50*/  @P0 BRA `(.L_x_17) ;  /* 0x0000000000980947 */ /* 0x000fea0003800000 */
[----:B------:R-:W-:Y:S02]  /*0e60*/  ISETP.GE.AND P0, PT, R15, -0x18, PT ;  /* 0xffffffe80f00780c */ /* 0x000fe40003f06270 */
[----:B------:R-:W-:-:S11]  /*0e70*/  LOP3.LUT R5, R5, 0x80000000, RZ, 0xc0, !PT ;  /* 0x8000000005057812 */ /* 0x000fd600078ec0ff */
[----:B------:R-:W-:Y:S05]  /*0e80*/  @!P0 BRA `(.L_x_17) ;  /* 0x00000000008c8947 */ /* 0x000fea0003800000 */
[CCC-:B------:R-:W-:Y:S01]  /*0e90*/  FFMA.RZ R7, R2.reuse, R14.reuse, R13.reuse ;  /* 0x0000000e02077223 */ /* 0x1c0fe2000000c00d */
[C---:B------:R-:W-:Y:S01]  /*0ea0*/  VIADD R12, R15.reuse, 0x20 ;  /* 0x000000200f0c7836 */ /* 0x040fe20000000000 */
[C---:B------:R-:W-:Y:S02]  /*0eb0*/  ISETP.NE.AND P2, PT, R15.reuse, RZ, PT ;  /* 0x000000ff0f00720c */ /* 0x040fe40003f45270 */
[----:B------:R-:W-:Y:S02]  /*0ec0*/  ISETP.NE.AND P1, PT, R15, RZ, PT ;  /* 0x000000ff0f00720c */ /* 0x000fe40003f25270 */
[----:B------:R-:W-:Y:S01]  /*0ed0*/  LOP3.LUT R9, R7, 0x7fffff, RZ, 0xc0, !PT ;  /* 0x007fffff07097812 */ /* 0x000fe200078ec0ff */
[CCC-:B------:R-:W-:Y:S01]  /*0ee0*/  FFMA.RP R7, R2.reuse, R14.reuse, R13.reuse ;  /* 0x0000000e02077223 */ /* 0x1c0fe2000000800d */
[----:B------:R-:W-:Y:S01]  /*0ef0*/  FFMA.RM R2, R2, R14, R13 ;  /* 0x0000000e02027223 */ /* 0x000fe2000000400d */
[----:B------:R-:W-:Y:S02]  /*0f00*/  IADD3 R13, PT, PT, -R15, RZ, RZ ;  /* 0x000000ff0f0d7210 */ /* 0x000fe40007ffe1ff */
[----:B------:R-:W-:-:S02]  /*0f10*/  LOP3.LUT R9, R9, 0x800000, RZ, 0xfc, !PT ;  /* 0x0080000009097812 */ /* 0x000fc400078efcff */
[----:B------:R-:W-:Y:S02]  /*0f20*/  FSETP.NEU.FTZ.AND P0, PT, R7, R2, PT ;  /* 0x000000020700720b */ /* 0x000fe40003f1d000 */
[----:B------:R-:W-:Y:S02]  /*0f30*/  SHF.L.U32 R12, R9, R12, RZ ;  /* 0x0000000c090c7219 */ /* 0x000fe400000006ff */
[----:B------:R-:W-:Y:S02]  /*0f40*/  SEL R2, R13, RZ, P2 ;  /* 0x000000ff0d027207 */ /* 0x000fe40001000000 */
[----:B------:R-:W-:Y:S02]  /*0f50*/  ISETP.NE.AND P1, PT, R12, RZ, P1 ;  /* 0x000000ff0c00720c */ /* 0x000fe40000f25270 */
[----:B------:R-:W-:Y:S02]  /*0f60*/  SHF.R.U32.HI R2, RZ, R2, R9 ;  /* 0x00000002ff027219 */ /* 0x000fe40000011609 */
[----:B------:R-:W-:-:S02]  /*0f70*/  PLOP3.LUT P0, PT, P0, P1, PT, 0xf8, 0x8f ;  /* 0x00000000008f781c */ /* 0x000fc40000703f70 */
[----:B------:R-:W-:Y:S02]  /*0f80*/  SHF.R.U32.HI R12, RZ, 0x1, R2 ;  /* 0x00000001ff0c7819 */ /* 0x000fe40000011602 */
[----:B------:R-:W-:-:S04]  /*0f90*/  SEL R7, RZ, 0x1, !P0 ;  /* 0x00000001ff077807 */ /* 0x000fc80004000000 */
[----:B------:R-:W-:-:S04]  /*0fa0*/  LOP3.LUT R7, R7, 0x1, R12, 0xf8, !PT ;  /* 0x0000000107077812 */ /* 0x000fc800078ef80c */
[----:B------:R-:W-:-:S05]  /*0fb0*/  LOP3.LUT R7, R7, R2, RZ, 0xc0, !PT ;  /* 0x0000000207077212 */ /* 0x000fca00078ec0ff */
[----:B------:R-:W-:-:S05]  /*0fc0*/  IMAD.IADD R12, R12, 0x1, R7 ;  /* 0x000000010c0c7824 */ /* 0x000fca00078e0207 */
[----:B------:R-:W-:Y:S01]  /*0fd0*/  LOP3.LUT R5, R12, R5, RZ, 0xfc, !PT ;  /* 0x000000050c057212 */ /* 0x000fe200078efcff */
[----:B------:R-:W-:Y:S06]  /*0fe0*/  BRA `(.L_x_17) ;  /* 0x0000000000347947 */ /* 0x000fec0003800000 */
.L_x_16:
[----:B------:R-:W-:-:S04]  /*0ff0*/  LOP3.LUT R5, R5, 0x80000000, RZ, 0xc0, !PT ;  /* 0x8000000005057812 */ /* 0x000fc800078ec0ff */
[----:B------:R-:W-:Y:S01]  /*1000*/  LOP3.LUT R5, R5, 0x7f800000, RZ, 0xfc, !PT ;  /* 0x7f80000005057812 */ /* 0x000fe200078efcff */
[----:B------:R-:W-:Y:S06]  /*1010*/  BRA `(.L_x_17) ;  /* 0x0000000000287947 */ /* 0x000fec0003800000 */
.L_x_15:
[----:B------:R-:W-:Y:S01]  /*1020*/  LEA R5, R12, R5, 0x17 ;  /* 0x000000050c057211 */ /* 0x000fe200078eb8ff */
[----:B------:R-:W-:Y:S06]  /*1030*/  BRA `(.L_x_17) ;  /* 0x0000000000207947 */ /* 0x000fec0003800000 */
.L_x_14:
[----:B------:R-:W-:-:S04]  /*1040*/  LOP3.LUT R5, R7, 0x80000000, R5, 0x48, !PT ;  /* 0x8000000007057812 */ /* 0x000fc800078e4805 */
[----:B------:R-:W-:Y:S01]  /*1050*/  LOP3.LUT R5, R5, 0x7f800000, RZ, 0xfc, !PT ;  /* 0x7f80000005057812 */ /* 0x000fe200078efcff */
[----:B------:R-:W-:Y:S06]  /*1060*/  BRA `(.L_x_17) ;  /* 0x0000000000147947 */ /* 0x000fec0003800000 */
.L_x_13:
[----:B------:R-:W-:Y:S01]  /*1070*/  LOP3.LUT R5, R7, 0x80000000, R5, 0x48, !PT ;  /* 0x8000000007057812 */ /* 0x000fe200078e4805 */
[----:B------:R-:W-:Y:S06]  /*1080*/  BRA `(.L_x_17) ;  /* 0x00000000000c7947 */ /* 0x000fec0003800000 */
.L_x_12:
[----:B------:R-:W0:Y:S01]  /*1090*/  MUFU.RSQ R5, -QNAN ;  /* 0xffc0000000057908 */ /* 0x000e220000001400 */
[----:B------:R-:W-:Y:S05]  /*10a0*/  BRA `(.L_x_17) ;  /* 0x0000000000047947 */ /* 0x000fea0003800000 */
.L_x_11:
[----:B------:R-:W-:-:S07]  /*10b0*/  FADD.FTZ R5, R2, 2 ;  /* 0x4000000002057421 */ /* 0x000fce0000010000 */
.L_x_17:
[----:B0-----:R-:W-:Y:S01]  /*10c0*/  IMAD.MOV.U32 R2, RZ, RZ, R5 ;  /* 0x000000ffff027224 */ /* 0x001fe200078e0005 */
[----:B------:R-:W-:-:S04]  /*10d0*/  MOV R5, 0x0 ;  /* 0x0000000000057802 */ /* 0x000fc80000000f00 */
[----:B------:R-:W-:Y:S05]  /*10e0*/  RET.REL.NODEC R4 `(wma_multi_series_one_param_time_major_f32) ;  /* 0xffffffec04c47950 */ /* 0x000fea0003c3ffff */
.L_x_18:
[----:B------:R-:W-:-:S00]  /*10f0*/  BRA `(.L_x_18) ;  /* 0xfffffffc00fc7947 */ /* 0x000fc0000383ffff */
[----:B------:R-:W-:-:S00]  /*1100*/  NOP ;  /* 0x0000000000007918 */ /* 0x000fc00000000000 */
[----:B------:R-:W-:-:S00]  /*1110*/  NOP ;  /* 0x0000000000007918 */ /* 0x000fc00000000000 */
[----:B------:R-:W-:-:S00]  /*1120*/  NOP ;  /* 0x0000000000007918 */ /* 0x000fc00000000000 */
[----:B------:R-:W-:-:S00]  /*1130*/  NOP ;  /* 0x0000000000007918 */ /* 0x000fc00000000000 */
[----:B------:R-:W-:-:S00]  /*1140*/  NOP ;  /* 0x0000000000007918 */ /* 0x000fc00000000000 */
[----:B------:R-:W-:-:S00]  /*1150*/  NOP ;  /* 0x0000000000007918 */ /* 0x000fc00000000000 */
[----:B------:R-:W-:-:S00]  /*1160*/  NOP ;  /* 0x0000000000007918 */ /* 0x000fc00000000000 */
[----:B------:R-:W-:-:S00]  /*1170*/  NOP ;  /* 0x0000000000007918 */ /* 0x000fc00000000000 */
.L_x_74:


//--------------------- .text.wma_batch_prefix_f32 --------------------------
	.section	.text.wma_batch_prefix_f32,"ax",@progbits
	.align	128
        .global         wma_batch_prefix_f32
        .type           wma_batch_prefix_f32,@function
        .size           wma_batch_prefix_f32,(.L_x_75 - wma_batch_prefix_f32)
        .other          wma_batch_prefix_f32,@"STO_CUDA_ENTRY STV_DEFAULT"
wma_batch_prefix_f32:
.text.wma_batch_prefix_f32:
[----:B------:R-:W-:Y:S01]  /*0000*/  LDC R1, c[0x0][0x37c] ;  /* 0x0000df00ff017b82 */ /* 0x000fe20000000800 */
[----:B------:R-:W0:Y:S01]  /*0010*/  S2R R16, SR_CTAID.Y ;  /* 0x0000000000107919 */ /* 0x000e220000002600 */
[----:B------:R-:W0:Y:S02]  /*0020*/  LDCU UR4, c[0x0][0x39c] ;  /* 0x00007380ff0477ac */ /* 0x000e240008000800 */
[----:B0-----:R-:W-:-:S13]  /*0030*/  ISETP.GE.AND P0, PT, R16, UR4, PT ;  /* 0x0000000410007c0c */ /* 0x001fda000bf06270 */
[----:B------:R-:W-:Y:S05]  /*0040*/  @P0 EXIT ;  /* 0x000000000000094d */ /* 0x000fea0003800000 */
[----:B------:R-:W0:Y:S01]  /*0050*/  LDC.64 R2, c[0x0][0x390] ;  /* 0x0000e400ff027b82 */ /* 0x000e220000000a00 */
[----:B------:R-:W1:Y:S01]  /*0060*/  LDCU.64 UR6, c[0x0][0x358] ;  /* 0x00006b00ff0677ac */ /* 0x000e620008000a00 */
[----:B0-----:R-:W-:-:S05]  /*0070*/  IMAD.WIDE.U32 R2, R16, 0x4, R2 ;  /* 0x0000000410027825 */ /* 0x001fca00078e0002 */
[----:B-1----:R-:W2:Y:S02]  /*0080*/  LDG.E.CONSTANT R17, desc[UR6][R2.64] ;  /* 0x0000000602117981 */ /* 0x002ea4000c1e9900 */
[----:B--2---:R-:W-:Y:S02]  /*0090*/  ISETP.GE.U32.AND P0, PT, R17, 0x2, PT ;  /* 0x000000021100780c */ /* 0x004fe40003f06070 */
[----:B------:R-:W-:-:S04]  /*00a0*/  SHF.R.S32.HI R18, RZ, 0x1f, R17 ;  /* 0x0000001fff127819 */ /* 0x000fc80000011411 */
[----:B------:R-:W-:-:S13]  /*00b0*/  ISETP.GE.AND.EX P0, PT, R18, RZ, PT, P0 ;  /* 0x000000ff1200720c */ /* 0x000fda0003f06300 */
[----:B------:R-:W-:Y:S05]  /*00c0*/  @!P0 EXIT ;  /* 0x000000000000894d */ /* 0x000fea0003800000 */
        /* <DEDUP_REMOVED lines=8> */
[----:B------:R-:W0:Y:S01]  /*0150*/  LDC R10, c[0x0][0x3a0] ;  /* 0x0000e800ff0a7b82 */ /* 0x000e220000000800 */
[----:B------:R-:W-:Y:S01]  /*0160*/  UMOV UR5, 0x40000000 ;  /* 0x4000000000057882 */ /* 0x000fe20000000000 */
[----:B------:R-:W1:Y:S01]  /*0170*/  LDCU UR4, c[0x0][0x370] ;  /* 0x00006e00ff0477ac */ /* 0x000e620008000800 */
[----:B------:R-:W-:Y:S02]  /*0180*/  IMAD.U32 R12, RZ, RZ, UR5 ;  /* 0x00000005ff0c7e24 */ /* 0x000fe4000f8e00ff */
[C---:B------:R-:W-:Y:S01]  /*0190*/  FADD R3, R0.reuse, 1 ;  /* 0x3f80000000037421 */ /* 0x040fe20000000000 */
[----:B------:R-:W2:Y:S03]  /*01a0*/  LDCU UR12, c[0x0][0x398] ;  /* 0x00007300ff0c77ac */ /* 0x000ea60008000800 */
[----:B------:R-:W-:Y:S01]  /*01b0*/  FMUL R9, R0, R3 ;  /* 0x0000000300097220 */ /* 0x000fe20000400000 */
[----:B------:R-:W3:Y:S01]  /*01c0*/  LDC.64 R6, c[0x0][0x3a8] ;  /* 0x0000ea00ff067b82 */ /* 0x000ee20000000a00 */
[----:B------:R-:W4:Y:S02]  /*01d0*/  LDCU.128 UR8, c[0x0][0x380] ;  /* 0x00007000ff0877ac */ /* 0x000f240008000c00 */
[----:B------:R-:W5:Y:S05]  /*01e0*/  MUFU.RCP R0, R9 ;  /* 0x0000000900007308 */ /* 0x000f6a0000001000 */
[----:B------:R-:W2:Y:S03]  /*01f0*/  LDC.64 R4, c[0x0][0x380] ;  /* 0x0000e000ff047b82 */ /* 0x000ea60000000a00 */
[----:B------:R-:W4:Y:S01]  /*0200*/  FCHK P0, R12, R9 ;  /* 0x000000090c007302 */ /* 0x000f220000000000 */
[----:B-1----:R-:W-:Y:S01]  /*0210*/  IMAD R20, R20, UR4, RZ ;  /* 0x0000000414147c24 */ /* 0x002fe2000f8e02ff */
[----:B0-----:R-:W-:-:S03]  /*0220*/  IADD3 R19, PT, PT, R17, -0x1, R10 ;  /* 0xffffffff11137810 */ /* 0x001fc60007ffe00a */
[----:B------:R-:W0:Y:S01]  /*0230*/  LDC.64 R2, c[0x0][0x388] ;  /* 0x0000e200ff027b82 */ /* 0x000e220000000a00 */
[----:B-----5:R-:W-:-:S04]  /*0240*/  FFMA R11, -R9, R0, 1 ;  /* 0x3f800000090b7423 */ /* 0x020fc80000000100 */
[----:B------:R-:W-:-:S04]  /*0250*/  FFMA R0, R0, R11, R0 ;  /* 0x0000000b00007223 */ /* 0x000fc80000000000 */
[----:B------:R-:W-:-:S04]  /*0260*/  FFMA R8, R0, 2, RZ ;  /* 0x4000000000087823 */ /* 0x000fc800000000ff */
[----:B------:R-:W-:-:S04]  /*0270*/  FFMA R11, -R9, R8, 2 ;  /* 0x40000000090b7423 */ /* 0x000fc80000000108 */
[----:B------:R-:W-:Y:S01]  /*0280*/  FFMA R0, R0, R11, R8 ;  /* 0x0000000b00007223 */ /* 0x000fe20000000008 */
[----:B--234-:R-:W-:Y:S06]  /*0290*/  @!P0 BRA `(.L_x_19) ;  /* 0x0000000000088947 */ /* 0x01cfec0003800000 */
[----:B------:R-:W-:-:S07]  /*02a0*/  MOV R8, 0x2c0 ;  /* 0x000002c000087802 */ /* 0x000fce0000000f00 */
[----:B0-----:R-:W-:Y:S05]  /*02b0*/  CALL.REL.NOINC `($__internal_1_$__cuda_sm3x_div_rn_noftz_f32_slowpath) ;  /* 0x0000000000807944 */ /* 0x001fea0003c00000 */
.L_x_19:
[----:B------:R-:W-:Y:S01]  /*02c0*/  ISETP.GE.AND P0, PT, R21, R19, PT ;  /* 0x000000131500720c */ /* 0x000fe20003f06270 */
[----:B------:R-:W-:Y:S01]  /*02d0*/  BSSY.RECONVERGENT B0, `(.L_x_20) ;  /* 0x0000018000007945 */ /* 0x000fe20003800200 */
[----:B------:R-:W-:Y:S02]  /*02e0*/  IMAD R23, R16, UR12, R21 ;  /* 0x0000000c10177c24 */ /* 0x000fe4000f8e0215 */
[----:B------:R-:W-:-:S09]  /*02f0*/  IMAD.MOV.U32 R25, RZ, RZ, 0x7fffffff ;  /* 0x7fffffffff197424 */ /* 0x000fd200078e00ff */
[----:B------:R-:W-:Y:S05]  /*0300*/  @!P0 BRA `(.L_x_21) ;  /* 0x0000000000508947 */ /* 0x000fea0003800000 */
[----:B------:R-:W-:Y:S01]  /*0310*/  IADD3 R13, P0, PT, -R17, R21, RZ ;  /* 0x00000015110d7210 */ /* 0x000fe20007f1e1ff */
[----:B------:R-:W-:-:S03]  /*0320*/  IMAD.WIDE R10, R21, 0x4, R4 ;  /* 0x00000004150a7825 */ /* 0x000fc600078e0204 */
[----:B------:R-:W-:Y:S01]  /*0330*/  LEA.HI.X.SX32 R8, R21, ~R18, 0x1, P0 ;  /* 0x8000001215087211 */ /* 0x000fe200000f0eff */
[----:B------:R-:W-:Y:S02]  /*0340*/  IMAD.SHL.U32 R12, R13, 0x4, RZ ;  /* 0x000000040d0c7824 */ /* 0x000fe400078e00ff */
[----:B0-----:R-:W-:Y:S01]  /*0350*/  IMAD.WIDE R14, R21, 0x4, R2 ;  /* 0x00000004150e7825 */ /* 0x001fe200078e0202 */
[----:B------:R-:W-:Y:S01]  /*0360*/  SHF.L.U64.HI R13, R13, 0x2, R8 ;  /* 0x000000020d0d7819 */ /* 0x000fe20000010208 */
[----:B------:R-:W2:Y:S01]  /*0370*/  LDG.E.CONSTANT R10, desc[UR6][R10.64+0x4] ;  /* 0x000004060a0a7981 */ /* 0x000ea2000c1e9900 */
[C---:B------:R-:W-:Y:S02]  /*0380*/  IADD3 R8, P0, PT, R12.reuse, UR8, RZ ;  /* 0x000000080c087c10 */ /* 0x040fe4000ff1e0ff */
[----:B------:R-:W-:Y:S01]  /*0390*/  IADD3 R12, P1, PT, R12, UR10, RZ ;  /* 0x0000000a0c0c7c10 */ /* 0x000fe2000ff3e0ff */
[----:B------:R-:W3:Y:S01]  /*03a0*/  LDG.E.CONSTANT R14, desc[UR6][R14.64+0x4] ;  /* 0x000004060e0e7981 */ /* 0x000ee2000c1e9900 */
[----:B------:R-:W-:-:S02]  /*03b0*/  IADD3.X R9, PT, PT, R13, UR9, RZ, P0, !PT ;  /* 0x000000090d097c10 */ /* 0x000fc400087fe4ff */
[----:B------:R-:W-:-:S04]  /*03c0*/  IADD3.X R13, PT, PT, R13, UR11, RZ, P1, !PT ;  /* 0x0000000b0d0d7c10 */ /* 0x000fc80008ffe4ff */
[----:B------:R-:W2:Y:S04]  /*03d0*/  LDG.E.CONSTANT R9, desc[UR6][R8.64+0x4] ;  /* 0x0000040608097981 */ /* 0x000ea8000c1e9900 */
[----:B------:R-:W3:Y:S01]  /*03e0*/  LDG.E.CONSTANT R13, desc[UR6][R12.64+0x4] ;  /* 0x000004060c0d7981 */ /* 0x000ee2000c1e9900 */
[----:B------:R-:W-:-:S05]  /*03f0*/  IMAD.IADD R24, R21, 0x1, -R17 ;  /* 0x0000000115187824 */ /* 0x000fca00078e0a11 */
[----:B------:R-:W-:Y:S01]  /*0400*/  I2FP.F32.S32 R24, R24 ;  /* 0x0000001800187245 */ /* 0x000fe20000201400 */
[----:B--2---:R-:W-:Y:S01]  /*0410*/  FADD R22, R10, -R9 ;  /* 0x800000090a167221 */ /* 0x004fe20000000000 */
[----:B---3--:R-:W-:-:S04]  /*0420*/  FADD R25, R14, -R13 ;  /* 0x8000000d0e197221 */ /* 0x008fc80000000000 */
[----:B------:R-:W-:-:S04]  /*0430*/  FFMA R25, R22, -R24, R25 ;  /* 0x8000001816197223 */ /* 0x000fc80000000019 */
[----:B------:R-:W-:-:S07]  /*0440*/  FMUL R25, R0, R25 ;  /* 0x0000001900197220 */ /* 0x000fce0000400000 */
.L_x_21:
[----:B------:R-:W-:Y:S05]  /*0450*/  BSYNC.RECONVERGENT B0 ;  /* 0x0000000000007941 */ /* 0x000fea0003800200 */
.L_x_20:
[----:B------:R-:W-:-:S04]  /*0460*/  IMAD.WIDE R8, R23, 0x4, R6 ;  /* 0x0000000417087825 */ /* 0x000fc800078e0206 */
[----:B------:R-:W-:Y:S01]  /*0470*/  IMAD.IADD R21, R20, 0x1, R21 ;  /* 0x0000000114157824 */ /* 0x000fe200078e0215 */
[----:B------:R1:W-:Y:S04]  /*0480*/  STG.E desc[UR6][R8.64], R25 ;  /* 0x0000001908007986 */ /* 0x0003e8000c101906 */
[----:B------:R-:W-:-:S13]  /*0490*/  ISETP.GE.AND P0, PT, R21, UR12, PT ;  /* 0x0000000c15007c0c */ /* 0x000fda000bf06270 */
[----:B-1----:R-:W-:Y:S05]  /*04a0*/  @!P0 BRA `(.L_x_19) ;  /* 0xfffffffc00848947 */ /* 0x002fea000383ffff */
[----:B------:R-:W-:Y:S05]  /*04b0*/  EXIT ;  /* 0x000000000000794d */ /* 0x000fea0003800000 */
        .weak           $__internal_1_$__cuda_sm3x_div_rn_noftz_f32_slowpath
        .type           $__internal_1_$__cuda_sm3x_div_rn_noftz_f32_slowpath,@function
        .size           $__internal_1_$__cuda_sm3x_div_rn_noftz_f32_slowpath,(.L_x_75 - $__internal_1_$__cuda_sm3x_div_rn_noftz_f32_slowpath)
$__internal_1_$__cuda_sm3x_div_rn_noftz_f32_slowpath:
[--C-:B------:R-:W-:Y:S01]  /*04c0*/  SHF.R.U32.HI R10, RZ, 0x17, R9.reuse ;  /* 0x00000017ff0a7819 */ /* 0x100fe20000011609 */
[----:B------:R-:W-:-:S03]  /*04d0*/  IMAD.MOV.U32 R12, RZ, RZ, R9 ;  /* 0x000000ffff0c7224 */ /* 0x000fc600078e0009 */
[----:B------:R-:W-:-:S05]  /*04e0*/  LOP3.LUT R10, R10, 0xff, RZ, 0xc0, !PT ;  /* 0x000000ff0a0a7812 */ /* 0x000fca00078ec0ff */
[----:B------:R-:W-:-:S05]  /*04f0*/  VIADD R13, R10, 0xffffffff ;  /* 0xffffffff0a0d7836 */ /* 0x000fca0000000000 */
[----:B------:R-:W-:-:S13]  /*0500*/  ISETP.GT.U32.AND P0, PT, R13, 0xfd, PT ;  /* 0x000000fd0d00780c */ /* 0x000fda0003f04070 */
[----:B------:R-:W-:Y:S01]  /*0510*/  @!P0 IMAD.MOV.U32 R11, RZ, RZ, RZ ;  /* 0x000000ffff0b8224 */ /* 0x000fe200078e00ff */
[----:B------:R-:W-:Y:S06]  /*0520*/  @!P0 BRA `(.L_x_22) ;  /* 0x0000000000408947 */ /* 0x000fec0003800000 */
[----:B------:R-:W-:Y:S01]  /*0530*/  FSETP.GTU.FTZ.AND P0, PT, |R9|, +INF , PT ;  /* 0x7f8000000900780b */ /* 0x000fe20003f1c200 */
[----:B------:R-:W-:-:S12]  /*0540*/  IMAD.MOV.U32 R0, RZ, RZ, R9 ;  /* 0x000000ffff007224 */ /* 0x000fd800078e0009 */
        /* <DEDUP_REMOVED lines=11> */
[----:B------:R-:W-:-:S12]  /*0600*/  IMAD.MOV.U32 R11, RZ, RZ, RZ ;  /* 0x000000ffff0b7224 */ /* 0x000fd800078e00ff */
[----:B------:R-:W-:Y:S01]  /*0610*/  @!P0 FFMA R12, R0, 1.84467440737095516160e+19, RZ ;  /* 0x5f800000000c8823 */ /* 0x000fe200000000ff */
[----:B------:R-:W-:-:S07]  /*0620*/  @!P0 VIADD R11, R11, 0x40 ;  /* 0x000000400b0b8836 */ /* 0x000fce0000000000 */
.L_x_22:
[----:B------:R-:W-:Y:S01]  /*0630*/  LEA R9, R10, 0xc0800000, 0x17 ;  /* 0xc08000000a097811 */ /* 0x000fe200078eb8ff */
[----:B------:R-:W-:Y:S01]  /*0640*/  UMOV UR4, 0x40000000 ;  /* 0x4000000000047882 */ /* 0x000fe20000000000 */
[----:B------:R-:W-:Y:S01]  /*0650*/  IADD3 R10, PT, PT, R11, 0x80, -R10 ;  /* 0x000000800b0a7810 */ /* 0x000fe20007ffe80a */
[----:B------:R-:W-:Y:S02]  /*0660*/  UIADD3 UR4, UPT, UPT, UR4, -0x800000, URZ ;  /* 0xff80000004047890 */ /* 0x000fe4000fffe0ff */
[----:B------:R-:W-:-:S04]  /*0670*/  IMAD.IADD R12, R12, 0x1, -R9 ;  /* 0x000000010c0c7824 */ /* 0x000fc800078e0a09 */
        /* <DEDUP_REMOVED lines=11> */
[----:B------:R-:W-:-:S04]  /*0730*/  IMAD.IADD R15, R12, 0x1, R10 ;  /* 0x000000010c0f7824 */ /* 0x000fc800078e020a */
[----:B------:R-:W-:-:S05]  /*0740*/  VIADD R11, R15, 0xffffffff ;  /* 0xffffffff0f0b7836 */ /* 0x000fca0000000000 */
        /* <DEDUP_REMOVED lines=10> */
[-CC-:B------:R-:W-:Y:S01]  /*07f0*/  FFMA.RM R11, R0, R14.reuse, R13.reuse ;  /* 0x0000000e000b7223 */ /* 0x180fe2000000400d */
[C---:B------:R-:W-:Y:S02]  /*0800*/  ISETP.NE.AND P2, PT, R15.reuse, RZ, PT ;  /* 0x000000ff0f00720c */ /* 0x040fe40003f45270 */
[C---:B------:R-:W-:Y:S02]  /*0810*/  ISETP.NE.AND P1, PT, R15.reuse, RZ, PT ;  /* 0x000000ff0f00720c */ /* 0x040fe40003f25270 */
[----:B------:R-:W-:Y:S01]  /*0820*/  LOP3.LUT R12, R10, 0x7fffff, RZ, 0xc0, !PT ;  /* 0x007fffff0a0c7812 */ /* 0x000fe200078ec0ff */
[----:B------:R-:W-:Y:S01]  /*0830*/  FFMA.RP R10, R0, R14, R13 ;  /* 0x0000000e000a7223 */ /* 0x000fe2000000800d */
[----:B------:R-:W-:Y:S02]  /*0840*/  VIADD R13, R15, 0x20 ;  /* 0x000000200f0d7836 */ /* 0x000fe40000000000 */
[----:B------:R-:W-:Y:S01]  /*0850*/  LOP3.LUT R12, R12, 0x800000, RZ, 0xfc, !PT ;  /* 0x008000000c0c7812 */ /* 0x000fe200078efcff */
[----:B------:R-:W-:Y:S01]  /*0860*/  IMAD.MOV R0, RZ, RZ, -R15 ;  /* 0x000000ffff007224 */ /* 0x000fe200078e0a0f */
[----:B------:R-:W-:-:S02]  /*0870*/  FSETP.NEU.FTZ.AND P0, PT, R10, R11, PT ;  /* 0x0000000b0a00720b */ /* 0x000fc40003f1d000 */
[----:B------:R-:W-:Y:S02]  /*0880*/  SHF.L.U32 R13, R12, R13, RZ ;  /* 0x0000000d0c0d7219 */ /* 0x000fe400000006ff */
[----:B------:R-:W-:Y:S02]  /*0890*/  SEL R11, R0, RZ, P2 ;  /* 0x000000ff000b7207 */ /* 0x000fe40001000000 */
[----:B------:R-:W-:Y:S02]  /*08a0*/  ISETP.NE.AND P1, PT, R13, RZ, P1 ;  /* 0x000000ff0d00720c */ /* 0x000fe40000f25270 */
[----:B------:R-:W-:Y:S02]  /*08b0*/  SHF.R.U32.HI R11, RZ, R11, R12 ;  /* 0x0000000bff0b7219 */ /* 0x000fe4000001160c */
[----:B------:R-:W-:Y:S02]  /*08c0*/  PLOP3.LUT P0, PT, P0, P1, PT, 0xf8, 0x8f ;  /* 0x00000000008f781c */ /* 0x000fe40000703f70 */
[----:B------:R-:W-:-:S02]  /*08d0*/  SHF.R.U32.HI R13, RZ, 0x1, R11 ;  /* 0x00000001ff0d7819 */ /* 0x000fc4000001160b */
[----:B------:R-:W-:-:S04]  /*08e0*/  SEL R0, RZ, 0x1, !P0 ;  /* 0x00000001ff007807 */ /* 0x000fc80004000000 */
[----:B------:R-:W-:-:S04]  /*08f0*/  LOP3.LUT R0, R0, 0x1, R13, 0xf8, !PT ;  /* 0x0000000100007812 */ /* 0x000fc800078ef80d */
[----:B------:R-:W-:-:S05]  /*0900*/  LOP3.LUT R0, R0, R11, RZ, 0xc0, !PT ;  /* 0x0000000b00007212 */ /* 0x000fca00078ec0ff */
[----:B------:R-:W-:-:S05]  /*0910*/  IMAD.IADD R0, R13, 0x1, R0 ;  /* 0x000000010d007824 */ /* 0x000fca00078e0200 */
[----:B------:R-:W-:Y:S01]  /*0920*/  LOP3.LUT R9, R0, R9, RZ, 0xfc, !PT ;  /* 0x0000000900097212 */ /* 0x000fe200078efcff */
[----:B------:R-:W-:Y:S06]  /*0930*/  BRA `(.L_x_29) ;  /* 0x0000000000347947 */ /* 0x000fec0003800000 */
.L_x_28:
[----:B------:R-:W-:-:S04]  /*0940*/  LOP3.LUT R9, R9, 0x80000000, RZ, 0xc0, !PT ;  /* 0x8000000009097812 */ /* 0x000fc800078ec0ff */
[----:B------:R-:W-:Y:S01]  /*0950*/  LOP3.LUT R9, R9, 0x7f800000, RZ, 0xfc, !PT ;  /* 0x7f80000009097812 */ /* 0x000fe200078efcff */
[----:B------:R-:W-:Y:S06]  /*0960*/  BRA `(.L_x_29) ;  /* 0x0000000000287947 */ /* 0x000fec0003800000 */
.L_x_27:
[----:B------:R-:W-:Y:S01]  /*0970*/  IMAD R9, R10, 0x800000, R9 ;  /* 0x008000000a097824 */ /* 0x000fe200078e0209 */
[----:B------:R-:W-:Y:S06]  /*0980*/  BRA `(.L_x_29) ;  /* 0x0000000000207947 */ /* 0x000fec0003800000 */
.L_x_26:
[----:B------:R-:W-:-:S04]  /*0990*/  LOP3.LUT R9, R12, 0x80000000, R9, 0x48, !PT ;  /* 0x800000000c097812 */ /* 0x000fc800078e4809 */
[----:B------:R-:W-:Y:S01]  /*09a0*/  LOP3.LUT R9, R9, 0x7f800000, RZ, 0xfc, !PT ;  /* 0x7f80000009097812 */ /* 0x000fe200078efcff */
[----:B------:R-:W-:Y:S06]  /*09b0*/  BRA `(.L_x_29) ;  /* 0x0000000000147947 */ /* 0x000fec0003800000 */
.L_x_25:
[----:B------:R-:W-:Y:S01]  /*09c0*/  LOP3.LUT R9, R12, 0x80000000, R9, 0x48, !PT ;  /* 0x800000000c097812 */ /* 0x000fe200078e4809 */
[----:B------:R-:W-:Y:S06]  /*09d0*/  BRA `(.L_x_29) ;  /* 0x00000000000c7947 */ /* 0x000fec0003800000 */
.L_x_24:
[----:B------:R-:W0:Y:S01]  /*09e0*/  MUFU.RSQ R9, -QNAN ;  /* 0xffc0000000097908 */ /* 0x000e220000001400 */
[----:B------:R-:W-:Y:S05]  /*09f0*/  BRA `(.L_x_29) ;  /* 0x0000000000047947 */ /* 0x000fea0003800000 */
.L_x_23:
[----:B------:R-:W-:-:S07]  /*0a00*/  FADD.FTZ R9, R0, 2 ;  /* 0x4000000000097421 */ /* 0x000fce0000010000 */
.L_x_29:
[----:B0-----:R-:W-:Y:S02]  /*0a10*/  IMAD.MOV.U32 R0, RZ, RZ, R9 ;  /* 0x000000ffff007224 */ /* 0x001fe400078e0009 */
[----:B------:R-:W-:-:S04]  /*0a20*/  IMAD.MOV.U32 R9, RZ, RZ, 0x0 ;  /* 0x00000000ff097424 */ /* 0x000fc800078e00ff */
[----:B------:R-:W-:Y:S05]  /*0a30*/  RET.REL.NODEC R8 `(wma_batch_prefix_f32) ;  /* 0xfffffff408707950 */ /* 0x000fea0003c3ffff */
.L_x_30:
        /* <DEDUP_REMOVED lines=12> */
.L_x_75:


//--------------------- .text.wma_batch_rolling_f32 --------------------------
	.section	.text.wma_batch_rolling_f32,"ax",@progbits
	.align	128
        .global         wma_batch_rolling_f32
        .type           wma_batch_rolling_f32,@function
        .size           wma_batch_rolling_f32,(.L_x_76 - wma_batch_rolling_f32)
        .other          wma_batch_rolling_f32,@"STO_CUDA_ENTRY STV_DEFAULT"
wma_batch_rolling_f32:
.text.wma_batch_rolling_f32:
[----:B------:R-:W-:Y:S01]  /*0000*/  LDC R1, c[0x0][0x37c] ;  /* 0x0000df00ff017b82 */ /* 0x000fe20000000800 */
[----:B------:R-:W0:Y:S01]  /*0010*/  S2R R7, SR_CTAID.Y ;  /* 0x0000000000077919 */ /* 0x000e220000002600 */
[----:B------:R-:W0:Y:S02]  /*0020*/  LDCU UR4, c[0x0][0x394] ;  /* 0x00007280ff0477ac */ /* 0x000e240008000800 */
[----:B0-----:R-:W-:-:S13]  /*0030*/  ISETP.GE.AND P0, PT, R7, UR4, PT ;  /* 0x0000000407007c0c */ /* 0x001fda000bf06270 */
[----:B------:R-:W-:Y:S05]  /*0040*/  @P0 EXIT ;  /* 0x000000000000094d */ /* 0x000fea0003800000 */
[----:B------:R-:W0:Y:S01]  /*0050*/  LDC.64 R2, c[0x0][0x388] ;  /* 0x0000e200ff027b82 */ /* 0x000e220000000a00 */
[----:B------:R-:W1:Y:S01]  /*0060*/  LDCU.64 UR10, c[0x0][0x358] ;  /* 0x00006b00ff0a77ac */ /* 0x000e620008000a00 */
[----:B0-----:R-:W-:-:S06]  /*0070*/  IMAD.WIDE.U32 R2, R7, 0x4, R2 ;  /* 0x0000000407027825 */ /* 0x001fcc00078e0002 */
[----:B-1----:R-:W2:Y:S02]  /*0080*/  LDG.E.CONSTANT R3, desc[UR10][R2.64] ;  /* 0x0000000a02037981 */ /* 0x002ea4000c1e9900 */
[----:B--2---:R-:W-:-:S13]  /*0090*/  ISETP.GE.AND P0, PT, R3, 0x2, PT ;  /* 0x000000020300780c */ /* 0x004fda0003f06270 */
[----:B------:R-:W-:Y:S05]  /*00a0*/  @!P0 EXIT ;  /* 0x000000000000894d */ /* 0x000fea0003800000 */
[----:B------:R-:W-:Y:S01]  /*00b0*/  I2FP.F32.U32 R2, R3 ;  /* 0x0000000300027245 */ /* 0x000fe20000201000 */
[----:B------:R-:W-:Y:S02]  /*00c0*/  UMOV UR4, 0x40000000 ;  /* 0x4000000000047882 */ /* 0x000fe40000000000 */
[----:B------:R-:W-:Y:S02]  /*00d0*/  IMAD.U32 R6, RZ, RZ, UR4 ;  /* 0x00000004ff067e24 */ /* 0x000fe4000f8e00ff */
[----:B------:R-:W-:-:S04]  /*00e0*/  FADD R5, R2, 1 ;  /* 0x3f80000002057421 */ /* 0x000fc80000000000 */
[----:B------:R-:W-:-:S04]  /*00f0*/  FMUL R5, R2, R5 ;  /* 0x0000000502057220 */ /* 0x000fc80000400000 */
[----:B------:R-:W0:Y:S08]  /*0100*/  MUFU.RCP R0, R5 ;  /* 0x0000000500007308 */ /* 0x000e300000001000 */
[----:B------:R-:W1:Y:S01]  /*0110*/  FCHK P0, R6, R5 ;  /* 0x0000000506007302 */ /* 0x000e620000000000 */
[----:B0-----:R-:W-:-:S04]  /*0120*/  FFMA R9, -R5, R0, 1 ;  /* 0x3f80000005097423 */ /* 0x001fc80000000100 */
[----:B------:R-:W-:-:S04]  /*0130*/  FFMA R0, R0, R9, R0 ;  /* 0x0000000900007223 */ /* 0x000fc80000000000 */
[----:B------:R-:W-:-:S04]  /*0140*/  FFMA R4, R0, 2, RZ ;  /* 0x4000000000047823 */ /* 0x000fc800000000ff */
[----:B------:R-:W-:-:S04]  /*0150*/  FFMA R9, -R5, R4, 2 ;  /* 0x4000000005097423 */ /* 0x000fc80000000104 */
[----:B------:R-:W-:Y:S01]  /*0160*/  FFMA R4, R0, R9, R4 ;  /* 0x0000000900047223 */ /* 0x000fe20000000004 */
[----:B-1----:R-:W-:Y:S06]  /*0170*/  @!P0 BRA `(.L_x_31) ;  /* 0x00000000000c8947 */ /* 0x002fec0003800000 */
[----:B------:R-:W-:-:S07]  /*0180*/  MOV R4, 0x1a0 ;  /* 0x000001a000047802 */ /* 0x000fce0000000f00 */
[----:B------:R-:W-:Y:S05]  /*0190*/  CALL.REL.NOINC `($__internal_2_$__cuda_sm3x_div_rn_noftz_f32_slowpath) ;  /* 0x00000010001c7944 */ /* 0x000fea0003c00000 */
[----:B------:R-:W-:-:S07]  /*01a0*/  IMAD.MOV.U32 R4, RZ, RZ, R0 ;  /* 0x000000ffff047224 */ /* 0x000fce00078e0000 */
.L_x_31:
[----:B------:R-:W0:Y:S01]  /*01b0*/  S2R R0, SR_TID.X ;  /* 0x0000000000007919 */ /* 0x000e220000002100 */
[----:B------:R-:W1:Y:S01]  /*01c0*/  LDCU UR9, c[0x0][0x398] ;  /* 0x00007300ff0977ac */ /* 0x000e620008000800 */
[----:B------:R-:W0:Y:S01]  /*01d0*/  S2UR UR4, SR_CTAID.X ;  /* 0x00000000000479c3 */ /* 0x000e220000002500 */
[----:B------:R-:W-:Y:S07]  /*01e0*/  BSSY.RECONVERGENT B0, `(.L_x_32) ;  /* 0x0000048000007945 */ /* 0x000fee0003800200 */
[----:B------:R-:W0:Y:S01]  /*01f0*/  LDC R21, c[0x0][0x360] ;  /* 0x0000d800ff157b82 */ /* 0x000e220000000800 */
[----:B------:R-:W2:Y:S07]  /*0200*/  LDCU UR5, c[0x0][0x370] ;  /* 0x00006e00ff0577ac */ /* 0x000eae0008000800 */
[----:B------:R-:W3:Y:S01]  /*0210*/  LDC R16, c[0x0][0x390] ;  /* 0x0000e400ff107b82 */ /* 0x000ee20000000800 */
[----:B-1----:R-:W-:-:S05]  /*0220*/  IADD3 R5, PT, PT, R3, UR9, RZ ;  /* 0x0000000903057c10 */ /* 0x002fca000fffe0ff */
[----:B------:R-:W-:Y:S02]  /*0230*/  VIADD R17, R5, 0xffffffff ;  /* 0xffffffff05117836 */ /* 0x000fe40000000000 */
[C---:B0-----:R-:W-:Y:S02]  /*0240*/  IMAD R19, R21.reuse, UR4, R0 ;  /* 0x0000000415137c24 */ /* 0x041fe4000f8e0200 */
[----:B--2---:R-:W-:Y:S01]  /*0250*/  IMAD R21, R21, UR5, RZ ;  /* 0x0000000515157c24 */ /* 0x004fe2000f8e02ff */
[-C--:B---3--:R-:W-:Y:S01]  /*0260*/  VIMNMX R18, PT, PT, R17, R16.reuse, PT ;  /* 0x0000001011127248 */ /* 0x088fe20003fe0100 */
[----:B------:R-:W-:-:S03]  /*0270*/  IMAD R0, R7, R16, RZ ;  /* 0x0000001007007224 */ /* 0x000fc600078e02ff */
[----:B------:R-:W-:-:S13]  /*0280*/  ISETP.GE.AND P0, PT, R19, R18, PT ;  /* 0x000000121300720c */ /* 0x000fda0003f06270 */
[----:B------:R-:W-:Y:S05]  /*0290*/  @P0 BRA `(.L_x_33) ;  /* 0x0000000000f00947 */ /* 0x000fea0003800000 */
[----:B------:R-:W0:Y:S01]  /*02a0*/  I2F.U32.RP R11, R21 ;  /* 0x00000015000b7306 */ /* 0x000e220000209000 */
[----:B------:R-:W-:Y:S01]  /*02b0*/  IMAD.IADD R9, R19, 0x1, R21 ;  /* 0x0000000113097824 */ /* 0x000fe200078e0215 */
[----:B------:R-:W-:Y:S01]  /*02c0*/  IADD3 R13, PT, PT, RZ, -R21, RZ ;  /* 0x80000015ff0d7210 */ /* 0x000fe20007ffe0ff */
[----:B------:R-:W-:Y:S01]  /*02d0*/  BSSY.RECONVERGENT B1, `(.L_x_34) ;  /* 0x0000029000017945 */ /* 0x000fe20003800200 */
[----:B------:R-:W-:Y:S01]  /*02e0*/  ISETP.NE.U32.AND P2, PT, R21, RZ, PT ;  /* 0x000000ff1500720c */ /* 0x000fe20003f45070 */
[----:B------:R-:W-:Y:S01]  /*02f0*/  IMAD.MOV.U32 R20, RZ, RZ, R19 ;  /* 0x000000ffff147224 */ /* 0x000fe200078e0013 */
[----:B------:R-:W-:Y:S02]  /*0300*/  ISETP.GE.AND P0, PT, R9, R18, PT ;  /* 0x000000120900720c */ /* 0x000fe40003f06270 */
[----:B------:R-:W-:Y:S02]  /*0310*/  VIMNMX R8, PT, PT, R18, R9, !PT ;  /* 0x0000000912087248 */ /* 0x000fe40007fe0100 */
[----:B------:R-:W-:-:S04]  /*0320*/  SEL R10, RZ, 0x1, P0 ;  /* 0x00000001ff0a7807 */ /* 0x000fc80000000000 */
[----:B------:R-:W-:Y:S01]  /*0330*/  IADD3 R8, PT, PT, R8, -R9, -R10 ;  /* 0x8000000908087210 */ /* 0x000fe20007ffe80a */
[----:B0-----:R-:W0:Y:S02]  /*0340*/  MUFU.RCP R11, R11 ;  /* 0x0000000b000b7308 */ /* 0x001e240000001000 */
[----:B0-----:R-:W-:-:S06]  /*0350*/  VIADD R6, R11, 0xffffffe ;  /* 0x0ffffffe0b067836 */ /* 0x001fcc0000000000 */
[----:B------:R0:W1:Y:S02]  /*0360*/  F2I.FTZ.U32.TRUNC.NTZ R7, R6 ;  /* 0x0000000600077305 */ /* 0x000064000021f000 */
[----:B0-----:R-:W-:Y:S02]  /*0370*/  IMAD.MOV.U32 R6, RZ, RZ, RZ ;  /* 0x000000ffff067224 */ /* 0x001fe400078e00ff */
[----:B-1----:R-:W-:-:S04]  /*0380*/  IMAD R13, R13, R7, RZ ;  /* 0x000000070d0d7224 */ /* 0x002fc800078e02ff */
[----:B------:R-:W-:-:S06]  /*0390*/  IMAD.HI.U32 R7, R7, R13, R6 ;  /* 0x0000000d07077227 */ /* 0x000fcc00078e0006 */
[----:B------:R-:W-:-:S05]  /*03a0*/  IMAD.HI.U32 R7, R7, R8, RZ ;  /* 0x0000000807077227 */ /* 0x000fca00078e00ff */
[----:B------:R-:W-:-:S05]  /*03b0*/  IADD3 R6, PT, PT, -R7, RZ, RZ ;  /* 0x000000ff07067210 */ /* 0x000fca0007ffe1ff */
[----:B------:R-:W-:-:S05]  /*03c0*/  IMAD R8, R21, R6, R8 ;  /* 0x0000000615087224 */ /* 0x000fca00078e0208 */
[----:B------:R-:W-:-:S13]  /*03d0*/  ISETP.GE.U32.AND P0, PT, R8, R21, PT ;  /* 0x000000150800720c */ /* 0x000fda0003f06070 */
[----:B------:R-:W-:Y:S02]  /*03e0*/  @P0 IMAD.IADD R8, R8, 0x1, -R21 ;  /* 0x0000000108080824 */ /* 0x000fe400078e0a15 */
[----:B------:R-:W-:-:S03]  /*03f0*/  @P0 VIADD R7, R7, 0x1 ;  /* 0x0000000107070836 */ /* 0x000fc60000000000 */
[----:B------:R-:W-:-:S13]  /*0400*/  ISETP.GE.U32.AND P1, PT, R8, R21, PT ;  /* 0x000000150800720c */ /* 0x000fda0003f26070 */
[----:B------:R-:W-:Y:S02]  /*0410*/  @P1 IADD3 R7, PT, PT, R7, 0x1, RZ ;  /* 0x0000000107071810 */ /* 0x000fe40007ffe0ff */
[----:B------:R-:W-:-:S05]  /*0420*/  @!P2 LOP3.LUT R7, RZ, R21, RZ, 0x33, !PT ;  /* 0x00000015ff07a212 */ /* 0x000fca00078e33ff */
[----:B------:R-:W-:-:S05]  /*0430*/  IMAD.IADD R10, R10, 0x1, R7 ;  /* 0x000000010a0a7824 */ /* 0x000fca00078e0207 */
[C---:B------:R-:W-:Y:S02]  /*0440*/  LOP3.LUT R6, R10.reuse, 0x3, RZ, 0xc0, !PT ;  /* 0x000000030a067812 */ /* 0x040fe400078ec0ff */
[----:B------:R-:W-:Y:S02]  /*0450*/  ISETP.GE.U32.AND P1, PT, R10, 0x3, PT ;  /* 0x000000030a00780c */ /* 0x000fe40003f26070 */
[----:B------:R-:W-:-:S13]  /*0460*/  ISETP.NE.AND P0, PT, R6, 0x3, PT ;  /* 0x000000030600780c */ /* 0x000fda0003f05270 */
[----:B------:R-:W-:Y:S05]  /*0470*/  @!P0 BRA `(.L_x_35) ;  /* 0x0000000000388947 */ /* 0x000fea0003800000 */
[----:B------:R-:W0:Y:S01]  /*0480*/  LDC.64 R6, c[0x0][0x3a0] ;  /* 0x0000e800ff067b82 */ /* 0x000e220000000a00 */
[----:B------:R-:W-:Y:S01]  /*0490*/  IADD3 R10, PT, PT, R10, 0x1, RZ ;  /* 0x000000010a0a7810 */ /* 0x000fe20007ffe0ff */
[--C-:B------:R-:W-:Y:S01]  /*04a0*/  IMAD.IADD R11, R0, 0x1, R19.reuse ;  /* 0x00000001000b7824 */ /* 0x100fe200078e0213 */
[----:B------:R-:W-:Y:S01]  /*04b0*/  MOV R13, 0x7fffffff ;  /* 0x7fffffff000d7802 */ /* 0x000fe20000000f00 */
[----:B------:R-:W-:Y:S01]  /*04c0*/  IMAD.MOV.U32 R20, RZ, RZ, R19 ;  /* 0x000000ffff147224 */ /* 0x000fe200078e0013 */
[----:B------:R-:W-:-:S05]  /*04d0*/  LOP3.LUT R10, R10, 0x3, RZ, 0xc0, !PT ;  /* 0x000000030a0a7812 */ /* 0x000fca00078ec0ff */
[----:B------:R-:W-:-:S07]  /*04e0*/  IMAD.MOV R10, RZ, RZ, -R10 ;  /* 0x000000ffff0a7224 */ /* 0x000fce00078e0a0a */
.L_x_36:
[----:B0-----:R-:W-:Y:S01]  /*04f0*/  IMAD.WIDE R8, R11, 0x4, R6 ;  /* 0x000000040b087825 */ /* 0x001fe200078e0206 */
[----:B------:R-:W-:-:S03]  /*0500*/  IADD3 R20, PT, PT, R21, R20, RZ ;  /* 0x0000001415147210 */ /* 0x000fc60007ffe0ff */
[----:B------:R-:W-:Y:S01]  /*0510*/  VIADD R10, R10, 0x1 ;  /* 0x000000010a0a7836 */ /* 0x000fe20000000000 */
[----:B------:R1:W-:Y:S01]  /*0520*/  STG.E desc[UR10][R8.64], R13 ;  /* 0x0000000d08007986 */ /* 0x0003e2000c10190a */
[----:B------:R-:W-:-:S03]  /*0530*/  IMAD.IADD R11, R21, 0x1, R11 ;  /* 0x00000001150b7824 */ /* 0x000fc600078e020b */
[----:B------:R-:W-:-:S13]  /*0540*/  ISETP.NE.AND P0, PT, R10, RZ, PT ;  /* 0x000000ff0a00720c */ /* 0x000fda0003f05270 */
[----:B-1----:R-:W-:Y:S05]  /*0550*/  @P0 BRA `(.L_x_36) ;  /* 0xfffffffc00e40947 */ /* 0x002fea000383ffff */
.L_x_35:
[----:B------:R-:W-:Y:S05]  /*0560*/  BSYNC.RECONVERGENT B1 ;  /* 0x0000000000017941 */ /* 0x000fea0003800200 */
.L_x_34:
[----:B------:R-:W-:Y:S05]  /*0570*/  @!P1 BRA `(.L_x_33) ;  /* 0x0000000000389947 */ /* 0x000fea0003800000 */
[----:B------:R-:W0:Y:S01]  /*0580*/  LDC.64 R6, c[0x0][0x3a0] ;  /* 0x0000e800ff067b82 */ /* 0x000e220000000a00 */
[----:B------:R-:W-:-:S07]  /*0590*/  IMAD.MOV.U32 R23, RZ, RZ, 0x7fffffff ;  /* 0x7fffffffff177424 */ /* 0x000fce00078e00ff */
.L_x_37:
[----:B-1----:R-:W-:Y:S01]  /*05a0*/  IADD3 R9, PT, PT, R0, R20, RZ ;  /* 0x0000001400097210 */ /* 0x002fe20007ffe0ff */
[----:B------:R-:W-:-:S04]  /*05b0*/  IMAD R20, R21, 0x4, R20 ;  /* 0x0000000415147824 */ /* 0x000fc800078e0214 */
[----:B0-----:R-:W-:Y:S01]  /*05c0*/  IMAD.WIDE R8, R9, 0x4, R6 ;  /* 0x0000000409087825 */ /* 0x001fe200078e0206 */
[----:B------:R-:W-:-:S04]  /*05d0*/  ISETP.GE.AND P0, PT, R20, R18, PT ;  /* 0x000000121400720c */ /* 0x000fc80003f06270 */
[----:B------:R1:W-:Y:S01]  /*05e0*/  STG.E desc[UR10][R8.64], R23 ;  /* 0x0000001708007986 */ /* 0x0003e2000c10190a */
[----:B------:R-:W-:-:S05]  /*05f0*/  IMAD.WIDE R10, R21, 0x4, R8 ;  /* 0x00000004150a7825 */ /* 0x000fca00078e0208 */
[----:B------:R1:W-:Y:S01]  /*0600*/  STG.E desc[UR10][R10.64], R23 ;  /* 0x000000170a007986 */ /* 0x0003e2000c10190a */
[----:B------:R-:W-:-:S05]  /*0610*/  IMAD.WIDE R12, R21, 0x4, R10 ;  /* 0x00000004150c7825 */ /* 0x000fca00078e020a */
[----:B------:R1:W-:Y:S01]  /*0620*/  STG.E desc[UR10][R12.64], R23 ;  /* 0x000000170c007986 */ /* 0x0003e2000c10190a */
[----:B------:R-:W-:-:S05]  /*0630*/  IMAD.WIDE R14, R21, 0x4, R12 ;  /* 0x00000004150e7825 */ /* 0x000fca00078e020c */
[----:B------:R1:W-:Y:S01]  /*0640*/  STG.E desc[UR10][R14.64], R23 ;  /* 0x000000170e007986 */ /* 0x0003e2000c10190a */
[----:B------:R-:W-:Y:S05]  /*0650*/  @!P0 BRA `(.L_x_37) ;  /* 0xfffffffc00d08947 */ /* 0x000fea000383ffff */
.L_x_33:
[----:B------:R-:W-:Y:S05]  /*0660*/  BSYNC.RECONVERGENT B0 ;  /* 0x0000000000007941 */ /* 0x000fea0003800200 */
.L_x_32:
[----:B------:R-:W-:Y:S01]  /*0670*/  BAR.SYNC.DEFER_BLOCKING 0x0 ;  /* 0x0000000000007b1d */ /* 0x000fe20000010000 */
[----:B-1----:R-:W-:-:S05]  /*0680*/  IMAD.SHL.U32 R10, R19, 0x100, RZ ;  /* 0x00000100130a7824 */ /* 0x002fca00078e00ff */
[----:B------:R-:W-:-:S04]  /*0690*/  IADD3 R17, PT, PT, R17, R10, RZ ;  /* 0x0000000a11117210 */ /* 0x000fc80007ffe0ff */
[----:B------:R-:W-:-:S13]  /*06a0*/  ISETP.GE.AND P0, PT, R17, R16, PT ;  /* 0x000000101100720c */ /* 0x000fda0003f06270 */
[----:B------:R-:W-:Y:S05]  /*06b0*/  @P0 EXIT ;  /* 0x000000000000094d */ /* 0x000fea0003800000 */
[----:B------:R-:W0:Y:S01]  /*06c0*/  LDCU.64 UR6, c[0x0][0x3a0] ;  /* 0x00007400ff0677ac */ /* 0x000e220008000a00 */
[----:B------:R-:W-:Y:S01]  /*06d0*/  ISETP.GE.U32.AND P2, PT, R3, 0x8, PT ;  /* 0x000000080300780c */ /* 0x000fe20003f46070 */
[----:B------:R-:W-:Y:S01]  /*06e0*/  IMAD.IADD R13, R5, 0x1, R10 ;  /* 0x00000001050d7824 */ /* 0x000fe200078e020a */
[----:B------:R-:W-:Y:S01]  /*06f0*/  SHF.R.S32.HI R6, RZ, 0x1f, R0 ;  /* 0x0000001fff067819 */ /* 0x000fe20000011400 */
[----:B------:R-:W-:Y:S01]  /*0700*/  IMAD.MOV.U32 R11, RZ, RZ, RZ ;  /* 0x000000ffff0b7224 */ /* 0x000fe200078e00ff */
[--C-:B------:R-:W-:Y:S02]  /*0710*/  SHF.R.S32.HI R7, RZ, 0x1f, R10.reuse ;  /* 0x0000001fff077819 */ /* 0x100fe4000001140a */
[----:B------:R-:W-:Y:S02]  /*0720*/  CS2R R14, SRZ ;  /* 0x00000000000e7805 */ /* 0x000fe4000001ff00 */
[----:B------:R-:W-:Y:S02]  /*0730*/  SHF.R.S32.HI R8, RZ, 0x1f, R5 ;  /* 0x0000001fff087819 */ /* 0x000fe40000011405 */
[----:B------:R-:W-:-:S02]  /*0740*/  IADD3 R9, P0, P1, R0, R5, R10 ;  /* 0x0000000500097210 */ /* 0x000fc4000791e00a */
[----:B------:R-:W-:Y:S02]  /*0750*/  VIADDMNMX R12, R17, 0x100, R16, PT ;  /* 0x00000100110c7846 */ /* 0x000fe40003800110 */
[----:B------:R-:W-:Y:S02]  /*0760*/  IADD3.X R8, PT, PT, R6, R8, R7, P0, P1 ;  /* 0x0000000806087210 */ /* 0x000fe400007e2407 */
[----:B------:R-:W-:Y:S02]  /*0770*/  LOP3.LUT R16, R3, 0x7, RZ, 0xc0, !PT ;  /* 0x0000000703107812 */ /* 0x000fe400078ec0ff */
[----:B------:R-:W-:Y:S02]  /*0780*/  IADD3 R18, PT, PT, R17, 0x1, -R3 ;  /* 0x0000000111127810 */ /* 0x000fe40007ffe803 */
[----:B0-----:R-:W-:Y:S02]  /*0790*/  LEA R6, P3, R9, UR6, 0x2 ;  /* 0x0000000609067c11 */ /* 0x001fe4000f8610ff */
[----:B------:R-:W-:-:S02]  /*07a0*/  ISETP.NE.AND P1, PT, R16, RZ, PT ;  /* 0x000000ff1000720c */ /* 0x000fc40003f25270 */
[----:B------:R-:W-:Y:S02]  /*07b0*/  ISETP.GE.AND P0, PT, R13, R12, PT ;  /* 0x0000000c0d00720c */ /* 0x000fe40003f06270 */
[----:B------:R-:W-:Y:S02]  /*07c0*/  LEA.HI.X R7, R9, UR7, R8, 0x2, P3 ;  /* 0x0000000709077c11 */ /* 0x000fe400098f1408 */
[----:B------:R-:W-:Y:S01]  /*07d0*/  SHF.R.S32.HI R17, RZ, 0x1f, R18 ;  /* 0x0000001fff117819 */ /* 0x000fe20000011412 */
[----:B------:R-:W-:Y:S08]  /*07e0*/  @!P2 BRA `(.L_x_38) ;  /* 0x0000000000c8a947 */ /* 0x000ff00003800000 */
[----:B------:R-:W-:Y:S01]  /*07f0*/  HFMA2 R11, -RZ, RZ, 0, 0 ;  /* 0x00000000ff0b7431 */ /* 0x000fe200000001ff */
[----:B------:R-:W-:Y:S01]  /*0800*/  LOP3.LUT R15, R3, 0x7ffffff8, RZ, 0xc0, !PT ;  /* 0x7ffffff8030f7812 */ /* 0x000fe200078ec0ff */
[----:B------:R-:W0:Y:S01]  /*0810*/  LDCU.64 UR12, c[0x0][0x380] ;  /* 0x00007000ff0c77ac */ /* 0x000e220008000a00 */
[----:B------:R-:W-:-:S05]  /*0820*/  UMOV UR4, URZ ;  /* 0x000000ff00047c82 */ /* 0x000fca0008000000 */
.L_x_39:
[----:B------:R-:W-:-:S05]  /*0830*/  IADD3 R9, P2, PT, R18, UR4, RZ ;  /* 0x0000000412097c10 */ /* 0x000fca000ff5e0ff */
[----:B------:R-:W-:Y:S01]  /*0840*/  IMAD.X R20, RZ, RZ, R17, P2 ;  /* 0x000000ffff147224 */ /* 0x000fe200010e0611 */
[----:B0-----:R-:W-:-:S04]  /*0850*/  LEA R8, P2, R9, UR12, 0x2 ;  /* 0x0000000c09087c11 */ /* 0x001fc8000f8410ff */
[----:B------:R-:W-:-:S05]  /*0860*/  LEA.HI.X R9, R9, UR13, R20, 0x2, P2 ;  /* 0x0000000d09097c11 */ /* 0x000fca00090f1414 */
[----:B------:R-:W2:Y:S04]  /*0870*/  LDG.E.CONSTANT R26, desc[UR10][R8.64] ;  /* 0x0000000a081a7981 */ /* 0x000ea8000c1e9900 */
[----:B------:R-:W3:Y:S04]  /*0880*/  LDG.E.CONSTANT R24, desc[UR10][R8.64+0x4] ;  /* 0x0000040a08187981 */ /* 0x000ee8000c1e9900 */
[----:B------:R-:W4:Y:S04]  /*0890*/  LDG.E.CONSTANT R23, desc[UR10][R8.64+0x8] ;  /* 0x0000080a08177981 */ /* 0x000f28000c1e9900 */
[----:B------:R-:W5:Y:S04]  /*08a0*/  LDG.E.CONSTANT R21, desc[UR10][R8.64+0xc] ;  /* 0x00000c0a08157981 */ /* 0x000f68000c1e9900 */
[----:B------:R-:W5:Y:S04]  /*08b0*/  LDG.E.CONSTANT R22, desc[UR10][R8.64+0x10] ;  /* 0x0000100a08167981 */ /* 0x000f68000c1e9900 */
[----:B------:R-:W5:Y:S04]  /*08c0*/  LDG.E.CONSTANT R20, desc[UR10][R8.64+0x14] ;  /* 0x0000140a08147981 */ /* 0x000f68000c1e9900 */
[----:B------:R-:W5:Y:S04]  /*08d0*/  LDG.E.CONSTANT R19, desc[UR10][R8.64+0x18] ;  /* 0x0000180a08137981 */ /* 0x000f68000c1e9900 */
[----:B------:R0:W5:Y:S01]  /*08e0*/  LDG.E.CONSTANT R25, desc[UR10][R8.64+0x1c] ;  /* 0x00001c0a08197981 */ /* 0x000162000c1e9900 */
[----:B------:R-:W-:-:S02]  /*08f0*/  UIADD3 UR5, UPT, UPT, UR4, 0x1, URZ ;  /* 0x0000000104057890 */ /* 0x000fc4000fffe0ff */
[----:B------:R-:W-:-:S04]  /*0900*/  UIADD3 UR8, UPT, UPT, UR4, 0x3, URZ ;  /* 0x0000000304087890 */ /* 0x000fc8000fffe0ff */
[----:B------:R-:W-:Y:S01]  /*0910*/  I2FP.F32.U32 R27, UR5 ;  /* 0x00000005001b7c45 */ /* 0x000fe20008201000 */
[----:B------:R-:W-:-:S06]  /*0920*/  UIADD3 UR5, UPT, UPT, UR4, 0x2, URZ ;  /* 0x0000000204057890 */ /* 0x000fcc000fffe0ff */
[----:B------:R-:W-:Y:S01]  /*0930*/  I2FP.F32.U32 R28, UR5 ;  /* 0x00000005001c7c45 */ /* 0x000fe20008201000 */
[----:B------:R-:W-:-:S06]  /*0940*/  UIADD3 UR5, UPT, UPT, UR4, 0x4, URZ ;  /* 0x0000000404057890 */ /* 0x000fcc000fffe0ff */
[----:B0-----:R-:W-:Y:S01]  /*0950*/  I2FP.F32.U32 R8, UR5 ;  /* 0x0000000500087c45 */ /* 0x001fe20008201000 */
[----:B------:R-:W-:Y:S01]  /*0960*/  UIADD3 UR5, UPT, UPT, UR4, 0x6, URZ ;  /* 0x0000000604057890 */ /* 0x000fe2000fffe0ff */
[C---:B--2---:R-:W-:Y:S01]  /*0970*/  FFMA R27, R26.reuse, R27, R11 ;  /* 0x0000001b1a1b7223 */ /* 0x044fe2000000000b */
[----:B------:R-:W-:Y:S01]  /*0980*/  FADD R11, R26, R14 ;  /* 0x0000000e1a0b7221 */ /* 0x000fe20000000000 */
[----:B------:R-:W-:Y:S01]  /*0990*/  I2FP.F32.U32 R14, UR8 ;  /* 0x00000008000e7c45 */ /* 0x000fe20008201000 */
[----:B------:R-:W-:Y:S01]  /*09a0*/  UIADD3 UR8, UPT, UPT, UR4, 0x5, URZ ;  /* 0x0000000504087890 */ /* 0x000fe2000fffe0ff */
[----:B---3--:R-:W-:Y:S01]  /*09b0*/  FFMA R28, R24, R28, R27 ;  /* 0x0000001c181c7223 */ /* 0x008fe2000000001b */
[----:B------:R-:W-:-:S03]  /*09c0*/  FADD R24, R11, R24 ;  /* 0x000000180b187221 */ /* 0x000fc60000000000 */
[----:B----4-:R-:W-:Y:S01]  /*09d0*/  FFMA R14, R23, R14, R28 ;  /* 0x0000000e170e7223 */ /* 0x010fe2000000001c */
[----:B------:R-:W-:Y:S01]  /*09e0*/  I2FP.F32.U32 R11, UR8 ;  /* 0x00000008000b7c45 */ /* 0x000fe20008201000 */
[----:B------:R-:W-:Y:S01]  /*09f0*/  UIADD3 UR8, UPT, UPT, UR4, 0x7, URZ ;  /* 0x0000000704087890 */ /* 0x000fe2000fffe0ff */
[----:B------:R-:W-:Y:S01]  /*0a00*/  FADD R24, R24, R23 ;  /* 0x0000001718187221 */ /* 0x000fe20000000000 */
[----:B------:R-:W-:Y:S01]  /*0a10*/  UIADD3 UR4, UPT, UPT, UR4, 0x8, URZ ;  /* 0x0000000804047890 */ /* 0x000fe2000fffe0ff */
[----:B-----5:R-:W-:Y:S01]  /*0a20*/  FFMA R9, R21, R8, R14 ;  /* 0x0000000815097223 */ /* 0x020fe2000000000e */
[----:B------:R-:W-:Y:S01]  /*0a30*/  I2FP.F32.U32 R8, UR5 ;  /* 0x0000000500087c45 */ /* 0x000fe20008201000 */
[----:B------:R-:W-:Y:S02]  /*0a40*/  FADD R21, R24, R21 ;  /* 0x0000001518157221 */ /* 0x000fe40000000000 */
[----:B------:R-:W-:Y:S01]  /*0a50*/  FFMA R9, R22, R11, R9 ;  /* 0x0000000b16097223 */ /* 0x000fe20000000009 */
[----:B------:R-:W-:Y:S01]  /*0a60*/  ISETP.NE.AND P2, PT, R15, UR4, PT ;  /* 0x000000040f007c0c */ /* 0x000fe2000bf45270 */
[----:B------:R-:W-:Y:S01]  /*0a70*/  FADD R21, R21, R22 ;  /* 0x0000001615157221 */ /* 0x000fe20000000000 */
[----:B------:R-:W-:Y:S01]  /*0a80*/  I2FP.F32.U32 R11, UR8 ;  /* 0x00000008000b7c45 */ /* 0x000fe20008201000 */
[----:B------:R-:W-:Y:S01]  /*0a90*/  FFMA R8, R20, R8, R9 ;  /* 0x0000000814087223 */ /* 0x000fe20000000009 */
[----:B------:R-:W-:Y:S01]  /*0aa0*/  I2FP.F32.U32 R9, UR4 ;  /* 0x0000000400097c45 */ /* 0x000fe20008201000 */
[----:B------:R-:W-:-:S02]  /*0ab0*/  FADD R20, R21, R20 ;  /* 0x0000001415147221 */ /* 0x000fc40000000000 */
[----:B------:R-:W-:Y:S02]  /*0ac0*/  FFMA R8, R19, R11, R8 ;  /* 0x0000000b13087223 */ /* 0x000fe40000000008 */
[----:B------:R-:W-:Y:S02]  /*0ad0*/  FADD R20, R20, R19 ;  /* 0x0000001314147221 */ /* 0x000fe40000000000 */
[----:B------:R-:W-:Y:S02]  /*0ae0*/  FFMA R11, R25, R9, R8 ;  /* 0x00000009190b7223 */ /* 0x000fe40000000008 */
[----:B------:R-:W-:Y:S01]  /*0af0*/  FADD R14, R20, R25 ;  /* 0x00000019140e7221 */ /* 0x000fe20000000000 */
[----:B------:R-:W-:Y:S06]  /*0b00*/  @P2 BRA `(.L_x_39) ;  /* 0xfffffffc00482947 */ /* 0x000fec000383ffff */
.L_x_38:
[----:B------:R-:W-:Y:S05]  /*0b10*/  @!P1 BRA `(.L_x_40) ;  /* 0x0000000000489947 */ /* 0x000fea0003800000 */
[----:B------:R-:W0:Y:S01]  /*0b20*/  LDCU.64 UR4, c[0x0][0x380] ;  /* 0x00007000ff0477ac */ /* 0x000e220008000a00 */
[----:B------:R-:W-:Y:S02]  /*0b30*/  IADD3 R19, P1, PT, R18, R15, RZ ;  /* 0x0000000f12137210 */ /* 0x000fe40007f3e0ff */
[----:B------:R-:W-:-:S03]  /*0b40*/  IADD3 R16, PT, PT, -R16, RZ, RZ ;  /* 0x000000ff10107210 */ /* 0x000fc60007ffe1ff */
[----:B------:R-:W-:Y:S01]  /*0b50*/  IMAD.X R8, RZ, RZ, R17, P1 ;  /* 0x000000ffff087224 */ /* 0x000fe200008e0611 */
[----:B0-----:R-:W-:-:S04]  /*0b60*/  LEA R18, P2, R19, UR4, 0x2 ;  /* 0x0000000413127c11 */ /* 0x001fc8000f8410ff */
[----:B------:R-:W-:-:S09]  /*0b70*/  LEA.HI.X R19, R19, UR5, R8, 0x2, P2 ;  /* 0x0000000513137c11 */ /* 0x000fd200090f1408 */
.L_x_41:
[----:B------:R-:W-:Y:S02]  /*0b80*/  IMAD.MOV.U32 R8, RZ, RZ, R18 ;  /* 0x000000ffff087224 */ /* 0x000fe400078e0012 */
[----:B------:R-:W-:-:S05]  /*0b90*/  IMAD.MOV.U32 R9, RZ, RZ, R19 ;  /* 0x000000ffff097224 */ /* 0x000fca00078e0013 */
[----:B------:R-:W2:Y:S01]  /*0ba0*/  LDG.E.CONSTANT R8, desc[UR10][R8.64] ;  /* 0x0000000a08087981 */ /* 0x000ea2000c1e9900 */
[----:B------:R-:W-:Y:S01]  /*0bb0*/  VIADD R16, R16, 0x1 ;  /* 0x0000000110107836 */ /* 0x000fe20000000000 */
[----:B------:R-:W-:Y:S02]  /*0bc0*/  IADD3 R15, PT, PT, R15, 0x1, RZ ;  /* 0x000000010f0f7810 */ /* 0x000fe40007ffe0ff */
[----:B------:R-:W-:Y:S02]  /*0bd0*/  IADD3 R18, P2, PT, R18, 0x4, RZ ;  /* 0x0000000412127810 */ /* 0x000fe40007f5e0ff */
[----:B------:R-:W-:Y:S02]  /*0be0*/  ISETP.NE.AND P1, PT, R16, RZ, PT ;  /* 0x000000ff1000720c */ /* 0x000fe40003f25270 */
[----:B------:R-:W-:Y:S01]  /*0bf0*/  I2FP.F32.U32 R17, R15 ;  /* 0x0000000f00117245 */ /* 0x000fe20000201000 */
[----:B------:R-:W-:-:S04]  /*0c00*/  IMAD.X R19, RZ, RZ, R19, P2 ;  /* 0x000000ffff137224 */ /* 0x000fc800010e0613 */
[C---:B--2---:R-:W-:Y:S01]  /*0c10*/  FFMA R11, R8.reuse, R17, R11 ;  /* 0x00000011080b7223 */ /* 0x044fe2000000000b */
[----:B------:R-:W-:-:S05]  /*0c20*/  FADD R14, R8, R14 ;  /* 0x0000000e080e7221 */ /* 0x000fca0000000000 */
[----:B------:R-:W-:Y:S05]  /*0c30*/  @P1 BRA `(.L_x_41) ;  /* 0xfffffffc00d01947 */ /* 0x000fea000383ffff */
.L_x_40:
[----:B------:R-:W-:-:S05]  /*0c40*/  FMUL R9, R11, R4 ;  /* 0x000000040b097220 */ /* 0x000fca0000400000 */
[----:B------:R0:W-:Y:S01]  /*0c50*/  STG.E desc[UR10][R6.64+-0x4], R9 ;  /* 0xfffffc0906007986 */ /* 0x0001e2000c10190a */
[----:B------:R-:W-:Y:S05]  /*0c60*/  @P0 EXIT ;  /* 0x000000000000094d */ /* 0x000fea0003800000 */
[----:B0-----:R-:W-:Y:S01]  /*0c70*/  IADD3 R6, PT, PT, -R5, R12, RZ ;  /* 0x0000000c05067210 */ /* 0x001fe20007ffe1ff */
[----:B------:R-:W-:Y:S03]  /*0c80*/  BSSY.RECONVERGENT B0, `(.L_x_42) ;  /* 0x000001f000007945 */ /* 0x000fe60003800200 */
[----:B------:R-:W-:-:S13]  /*0c90*/  LOP3.LUT P0, R22, R6, 0x3, RZ, 0xc0, !PT ;  /* 0x0000000306167812 */ /* 0x000fda000780c0ff */
[----:B------:R-:W-:Y:S05]  /*0ca0*/  @!P0 BRA `(.L_x_43) ;  /* 0x0000000000708947 */ /* 0x000fea0003800000 */
[----:B------:R-:W0:Y:S01]  /*0cb0*/  LDCU.64 UR4, c[0x0][0x380] ;  /* 0x00007000ff0477ac */ /* 0x000e220008000a00 */
[----:B------:R-:W1:Y:S01]  /*0cc0*/  LDC.64 R6, c[0x0][0x3a0] ;  /* 0x0000e800ff067b82 */ /* 0x000e620000000a00 */
[----:B------:R-:W-:Y:S01]  /*0cd0*/  IMAD.WIDE R16, R3, 0x4, RZ ;  /* 0x0000000403107825 */ /* 0x000fe200078e02ff */
[----:B------:R-:W-:Y:S01]  /*0ce0*/  BSSY.RECONVERGENT B1, `(.L_x_44) ;  /* 0x0000017000017945 */ /* 0x000fe20003800200 */
[----:B------:R-:W-:Y:S02]  /*0cf0*/  IADD3 R5, PT, PT, R10, R5, R0 ;  /* 0x000000050a057210 */ /* 0x000fe40007ffe000 */
[----:B------:R-:W-:Y:S02]  /*0d00*/  IMAD.MOV R22, RZ, RZ, -R22 ;  /* 0x000000ffff167224 */ /* 0x000fe400078e0a16 */
[----:B------:R-:W-:Y:S01]  /*0d10*/  IMAD.MOV.U32 R24, RZ, RZ, R14 ;  /* 0x000000ffff187224 */ /* 0x000fe200078e000e */
[----:B------:R-:W2:Y:S01]  /*0d20*/  LDC.64 R8, c[0x0][0x380] ;  /* 0x0000e000ff087b82 */ /* 0x000ea20000000a00 */
[----:B0-----:R-:W-:-:S04]  /*0d30*/  IADD3 R16, P0, PT, -R16, UR4, RZ ;  /* 0x0000000410107c10 */ /* 0x001fc8000ff1e1ff */
[----:B------:R-:W-:-:S09]  /*0d40*/  IADD3.X R17, PT, PT, ~R17, UR5, RZ, P0, !PT ;  /* 0x0000000511117c10 */ /* 0x000fd200087fe5ff */
.L_x_45:
[----:B--2---:R-:W-:-:S06]  /*0d50*/  IMAD.WIDE R14, R13, 0x4, R8 ;  /* 0x000000040d0e7825 */ /* 0x004fcc00078e0208 */
[----:B------:R-:W2:Y:S01]  /*0d60*/  LDG.E.CONSTANT R15, desc[UR10][R14.64] ;  /* 0x0000000a0e0f7981 */ /* 0x000ea2000c1e9900 */
[----:B------:R-:W-:-:S06]  /*0d70*/  IMAD.WIDE R18, R13, 0x4, R16 ;  /* 0x000000040d127825 */ /* 0x000fcc00078e0210 */
[----:B------:R-:W3:Y:S01]  /*0d80*/  LDG.E.CONSTANT R19, desc[UR10][R18.64] ;  /* 0x0000000a12137981 */ /* 0x000ee2000c1e9900 */
[----:B------:R-:W-:Y:S01]  /*0d90*/  FADD R11, -R24, R11 ;  /* 0x0000000b180b7221 */ /* 0x000fe20000000100 */
[----:B01----:R-:W-:Y:S01]  /*0da0*/  IMAD.WIDE R20, R5, 0x4, R6 ;  /* 0x0000000405147825 */ /* 0x003fe200078e0206 */
[----:B------:R-:W-:-:S03]  /*0db0*/  IADD3 R22, PT, PT, R22, 0x1, RZ ;  /* 0x0000000116167810 */ /* 0x000fc60007ffe0ff */
[----:B------:R-:W-:Y:S01]  /*0dc0*/  VIADD R5, R5, 0x1 ;  /* 0x0000000105057836 */ /* 0x000fe20000000000 */
[----:B------:R-:W-:Y:S01]  /*0dd0*/  ISETP.NE.AND P0, PT, R22, RZ, PT ;  /* 0x000000ff1600720c */ /* 0x000fe20003f05270 */
[----:B------:R-:W-:Y:S02]  /*0de0*/  VIADD R13, R13, 0x1 ;  /* 0x000000010d0d7836 */ /* 0x000fe40000000000 */
[----:B--2---:R-:W-:-:S04]  /*0df0*/  FFMA R11, R2, R15, R11 ;  /* 0x0000000f020b7223 */ /* 0x004fc8000000000b */
[----:B------:R-:W-:Y:S01]  /*0e00*/  FMUL R23, R11, R4 ;  /* 0x000000040b177220 */ /* 0x000fe20000400000 */
[----:B---3--:R-:W-:-:S04]  /*0e10*/  FADD R24, -R19, R24 ;  /* 0x0000001813187221 */ /* 0x008fc80000000100 */
[----:B------:R0:W-:Y:S01]  /*0e20*/  STG.E desc[UR10][R20.64], R23 ;  /* 0x0000001714007986 */ /* 0x0001e2000c10190a */
[----:B------:R-:W-:Y:S01]  /*0e30*/  FADD R24, R15, R24 ;  /* 0x000000180f187221 */ /* 0x000fe20000000000 */
[----:B------:R-:W-:Y:S06]  /*0e40*/  @P0 BRA `(.L_x_45) ;  /* 0xfffffffc00c00947 */ /* 0x000fec000383ffff */
[----:B------:R-:W-:Y:S05]  /*0e50*/  BSYNC.RECONVERGENT B1 ;  /* 0x0000000000017941 */ /* 0x000fea0003800200 */
.L_x_44:
[----:B------:R-:W-:-:S07]  /*0e60*/  MOV R14, R24 ;  /* 0x00000018000e7202 */ /* 0x000fce0000000f00 */
.L_x_43:
[----:B------:R-:W-:Y:S05]  /*0e70*/  BSYNC.RECONVERGENT B0 ;  /* 0x0000000000007941 */ /* 0x000fea0003800200 */
.L_x_42:
[----:B------:R-:W-:-:S05]  /*0e80*/  VIADD R10, R10, UR9 ;  /* 0x000000090a0a7c36 */ /* 0x000fca0008000000 */
[----:B------:R-:W-:-:S04]  /*0e90*/  IADD3 R10, PT, PT, R10, R3, -R12 ;  /* 0x000000030a0a7210 */ /* 0x000fc80007ffe80c */
[----:B------:R-:W-:-:S13]  /*0ea0*/  ISETP.GT.U32.AND P0, PT, R10, -0x4, PT ;  /* 0xfffffffc0a00780c */ /* 0x000fda0003f04070 */
[----:B------:R-:W-:Y:S05]  /*0eb0*/  @P0 EXIT ;  /* 0x000000000000094d */ /* 0x000fea0003800000 */
[----:B------:R-:W1:Y:S01]  /*0ec0*/  LDCU.64 UR8, c[0x0][0x380] ;  /* 0x00007000ff0877ac */ /* 0x000e620008000a00 */
[----:B------:R-:W-:Y:S01]  /*0ed0*/  IMAD.WIDE R6, R3, 0x4, RZ ;  /* 0x0000000403067825 */ /* 0x000fe200078e02ff */
[----:B------:R-:W-:-:S03]  /*0ee0*/  UIADD3 UR4, UP0, UPT, UR6, 0x8, URZ ;  /* 0x0000000806047890 */ /* 0x000fc6000ff1e0ff */
[----:B------:R-:W-:Y:S01]  /*0ef0*/  IMAD.IADD R0, R0, 0x1, R13 ;  /* 0x0000000100007824 */ /* 0x000fe200078e020d */
[----:B------:R-:W-:Y:S01]  /*0f00*/  UIADD3.X UR5, UPT, UPT, URZ, UR7, URZ, UP0, !UPT ;  /* 0x00000007ff057290 */ /* 0x000fe200087fe4ff */
[----:B-1----:R-:W-:Y:S01]  /*0f10*/  IADD3 R6, P0, PT, -R6, UR8, RZ ;  /* 0x0000000806067c10 */ /* 0x002fe2000ff1e1ff */
[----:B------:R-:W-:-:S03]  /*0f20*/  UIADD3 UR6, UP1, UPT, UR8, 0x8, URZ ;  /* 0x0000000808067890 */ /* 0x000fc6000ff3e0ff */
[----:B------:R-:W-:Y:S01]  /*0f30*/  IADD3.X R7, PT, PT, ~R7, UR9, RZ, P0, !PT ;  /* 0x0000000907077c10 */ /* 0x000fe200087fe5ff */
[----:B------:R-:W-:-:S12]  /*0f40*/  UIADD3.X UR7, UPT, UPT, URZ, UR9, URZ, UP1, !UPT ;  /* 0x00000009ff077290 */ /* 0x000fd80008ffe4ff */
.L_x_46:
[----:B------:R-:W-:Y:S01]  /*0f50*/  MOV R16, UR6 ;  /* 0x0000000600107c02 */ /* 0x000fe20008000f00 */
[----:B-1----:R-:W-:Y:S02]  /*0f60*/  IMAD.U32 R17, RZ, RZ, UR7 ;  /* 0x00000007ff117e24 */ /* 0x002fe4000f8e00ff */
[----:B------:R-:W-:-:S04]  /*0f70*/  IMAD.WIDE R8, R13, 0x4, R6 ;  /* 0x000000040d087825 */ /* 0x000fc800078e0206 */
[C---:B------:R-:W-:Y:S01]  /*0f80*/  IMAD.WIDE R16, R13.reuse, 0x4, R16 ;  /* 0x000000040d107825 */ /* 0x040fe200078e0210 */
[----:B------:R-:W2:Y:S04]  /*0f90*/  LDG.E.CONSTANT R25, desc[UR10][R8.64] ;  /* 0x0000000a08197981 */ /* 0x000ea8000c1e9900 */
[----:B------:R-:W3:Y:S04]  /*0fa0*/  LDG.E.CONSTANT R19, desc[UR10][R16.64+-0x8] ;  /* 0xfffff80a10137981 */ /* 0x000ee8000c1e9900 */
[----:B0-----:R-:W4:Y:S04]  /*0fb0*/  LDG.E.CONSTANT R23, desc[UR10][R8.64+0x4] ;  /* 0x0000040a08177981 */ /* 0x001f28000c1e9900 */
[----:B------:R-:W5:Y:S04]  /*0fc0*/  LDG.E.CONSTANT R21, desc[UR10][R16.64+-0x4] ;  /* 0xfffffc0a10157981 */ /* 0x000f68000c1e9900 */
[----:B------:R-:W5:Y:S04]  /*0fd0*/  LDG.E.CONSTANT R10, desc[UR10][R8.64+0x8] ;  /* 0x0000080a080a7981 */ /* 0x000f68000c1e9900 */
[----:B------:R-:W5:Y:S04]  /*0fe0*/  LDG.E.CONSTANT R15, desc[UR10][R16.64] ;  /* 0x0000000a100f7981 */ /* 0x000f68000c1e9900 */
[----:B------:R-:W5:Y:S04]  /*0ff0*/  LDG.E.CONSTANT R3, desc[UR10][R16.64+0x4] ;  /* 0x0000040a10037981 */ /* 0x000f68000c1e9900 */
[----:B------:R0:W5:Y:S01]  /*1000*/  LDG.E.CONSTANT R5, desc[UR10][R8.64+0xc] ;  /* 0x00000c0a08057981 */ /* 0x000162000c1e9900 */
[----:B------:R-:W-:Y:S01]  /*1010*/  FADD R11, -R14, R11 ;  /* 0x0000000b0e0b7221 */ /* 0x000fe20000000100 */
[----:B------:R-:W-:-:S05]  /*1020*/  VIADD R13, R13, 0x4 ;  /* 0x000000040d0d7836 */ /* 0x000fca0000000000 */
[----:B------:R-:W-:Y:S02]  /*1030*/  ISETP.GE.AND P0, PT, R13, R12, PT ;  /* 0x0000000c0d00720c */ /* 0x000fe40003f06270 */
[----:B0-----:R-:W-:Y:S01]  /*1040*/  MOV R9, UR5 ;  /* 0x0000000500097c02 */ /* 0x001fe20008000f00 */
[----:B------:R-:W-:-:S04]  /*1050*/  IMAD.U32 R8, RZ, RZ, UR4 ;  /* 0x00000004ff087e24 */ /* 0x000fc8000f8e00ff */
[C---:B------:R-:W-:Y:S01]  /*1060*/  IMAD.WIDE R8, R0.reuse, 0x4, R8 ;  /* 0x0000000400087825 */ /* 0x040fe200078e0208 */
[----:B------:R-:W-:-:S03]  /*1070*/  IADD3 R0, PT, PT, R0, 0x4, RZ ;  /* 0x0000000400007810 */ /* 0x000fc60007ffe0ff */
[----:B--2---:R-:W-:-:S04]  /*1080*/  FADD R18, -R25, R14 ;  /* 0x0000000e19127221 */ /* 0x004fc80000000100 */
[----:B---3--:R-:W-:Y:S01]  /*1090*/  FADD R18, R19, R18 ;  /* 0x0000001213127221 */ /* 0x008fe20000000000 */
[----:B------:R-:W-:-:S03]  /*10a0*/  FFMA R19, R2, R19, R11 ;  /* 0x0000001302137223 */ /* 0x000fc6000000000b */
[C---:B----4-:R-:W-:Y:S01]  /*10b0*/  FADD R14, R18.reuse, -R23 ;  /* 0x80000017120e7221 */ /* 0x050fe20000000000 */
[----:B------:R-:W-:Y:S01]  /*10c0*/  FADD R23, -R18, R19 ;  /* 0x0000001312177221 */ /* 0x000fe20000000100 */
[-C--:B------:R-:W-:Y:S02]  /*10d0*/  FMUL R19, R19, R4.reuse ;  /* 0x0000000413137220 */ /* 0x080fe40000400000 */
[----:B-----5:R-:W-:Y:S01]  /*10e0*/  FADD R11, R21, R14 ;  /* 0x0000000e150b7221 */ /* 0x020fe20000000000 */
[----:B------:R-:W-:Y:S02]  /*10f0*/  FFMA R23, R2, R21, R23 ;  /* 0x0000001502177223 */ /* 0x000fe40000000017 */
[----:B------:R1:W-:Y:S01]  /*1100*/  STG.E desc[UR10][R8.64+-0x8], R19 ;  /* 0xfffff81308007986 */ /* 0x0003e2000c10190a */
[C---:B------:R-:W-:Y:S01]  /*1110*/  FADD R10, R11.reuse, -R10 ;  /* 0x8000000a0b0a7221 */ /* 0x040fe20000000000 */
[----:B------:R-:W-:Y:S01]  /*1120*/  FADD R14, -R11, R23 ;  /* 0x000000170b0e7221 */ /* 0x000fe20000000100 */
[----:B------:R-:W-:-:S02]  /*1130*/  FMUL R23, R23, R4 ;  /* 0x0000000417177220 */ /* 0x000fc40000400000 */
[----:B------:R-:W-:Y:S01]  /*1140*/  FADD R10, R15, R10 ;  /* 0x0000000a0f0a7221 */ /* 0x000fe20000000000 */
[----:B------:R-:W-:Y:S02]  /*1150*/  FFMA R17, R2, R15, R14 ;  /* 0x0000000f02117223 */ /* 0x000fe4000000000e */
[----:B------:R1:W-:Y:S02]  /*1160*/  STG.E desc[UR10][R8.64+-0x4], R23 ;  /* 0xfffffc1708007986 */ /* 0x0003e4000c10190a */
[C---:B------:R-:W-:Y:S01]  /*1170*/  FADD R11, -R10.reuse, R17 ;  /* 0x000000110a0b7221 */ /* 0x040fe20000000100 */
[-C--:B------:R-:W-:Y:S01]  /*1180*/  FMUL R17, R17, R4.reuse ;  /* 0x0000000411117220 */ /* 0x080fe20000400000 */
[----:B------:R-:W-:Y:S02]  /*1190*/  FADD R10, R10, -R5 ;  /* 0x800000050a0a7221 */ /* 0x000fe40000000000 */
[----:B------:R-:W-:Y:S02]  /*11a0*/  FFMA R11, R2, R3, R11 ;  /* 0x00000003020b7223 */ /* 0x000fe4000000000b */
[----:B------:R1:W-:Y:S01]  /*11b0*/  STG.E desc[UR10][R8.64], R17 ;  /* 0x0000001108007986 */ /* 0x0003e2000c10190a */
[----:B------:R-:W-:Y:S01]  /*11c0*/  FADD R14, R3, R10 ;  /* 0x0000000a030e7221 */ /* 0x000fe20000000000 */
[----:B------:R-:W-:-:S05]  /*11d0*/  FMUL R15, R11, R4 ;  /* 0x000000040b0f7220 */ /* 0x000fca0000400000 */
[----:B------:R1:W-:Y:S01]  /*11e0*/  STG.E desc[UR10][R8.64+0x4], R15 ;  /* 0x0000040f08007986 */ /* 0x0003e2000c10190a */
[----:B------:R-:W-:Y:S05]  /*11f0*/  @!P0 BRA `(.L_x_46) ;  /* 0xfffffffc00548947 */ /* 0x000fea000383ffff */
[----:B------:R-:W-:Y:S05]  /*1200*/  EXIT ;  /* 0x000000000000794d */ /* 0x000fea0003800000 */
        .weak           $__internal_2_$__cuda_sm3x_div_rn_noftz_f32_slowpath
        .type           $__internal_2_$__cuda_sm3x_div_rn_noftz_f32_slowpath,@function
        .size           $__internal_2_$__cuda_sm3x_div_rn_noftz_f32_slowpath,(.L_x_76 - $__internal_2_$__cuda_sm3x_div_rn_noftz_f32_slowpath)
$__internal_2_$__cuda_sm3x_div_rn_noftz_f32_slowpath:
[----:B------:R-:W-:Y:S02]  /*1210*/  SHF.R.U32.HI R0, RZ, 0x17, R5 ;  /* 0x00000017ff007819 */ /* 0x000fe40000011605 */
[----:B------:R-:W-:Y:S02]  /*1220*/  MOV R8, R5 ;  /* 0x0000000500087202 */ /* 0x000fe40000000f00 */
        /* <DEDUP_REMOVED lines=21> */
.L_x_47:
        /* <DEDUP_REMOVED lines=30> */
[----:B------:R-:W-:Y:S02]  /*1560*/  ISETP.NE.AND P1, PT, R12, RZ, PT ;  /* 0x000000ff0c00720c */ /* 0x000fe40003f25270 */
[----:B------:R-:W-:Y:S01]  /*1570*/  LOP3.LUT R8, R6, 0x7fffff, RZ, 0xc0, !PT ;  /* 0x007fffff06087812 */ /* 0x000fe200078ec0ff */
[----:B------:R-:W-:Y:S01]  /*1580*/  FFMA.RP R6, R0, R10, R11 ;  /* 0x0000000a00067223 */ /* 0x000fe2000000800b */
[C---:B------:R-:W-:Y:S01]  /*1590*/  VIADD R11, R12.reuse, 0x20 ;  /* 0x000000200c0b7836 */ /* 0x040fe20000000000 */
        /* <DEDUP_REMOVED lines=15> */
.L_x_53:
[----:B------:R-:W-:-:S04]  /*1690*/  LOP3.LUT R5, R5, 0x80000000, RZ, 0xc0, !PT ;  /* 0x8000000005057812 */ /* 0x000fc800078ec0ff */
[----:B------:R-:W-:Y:S01]  /*16a0*/  LOP3.LUT R5, R5, 0x7f800000, RZ, 0xfc, !PT ;  /* 0x7f80000005057812 */ /* 0x000fe200078efcff */
[----:B------:R-:W-:Y:S06]  /*16b0*/  BRA `(.L_x_54) ;  /* 0x0000000000287947 */ /* 0x000fec0003800000 */
.L_x_52:
[----:B------:R-:W-:Y:S01]  /*16c0*/  LEA R5, R6, R5, 0x17 ;  /* 0x0000000506057211 */ /* 0x000fe200078eb8ff */
[----:B------:R-:W-:Y:S06]  /*16d0*/  BRA `(.L_x_54) ;  /* 0x0000000000207947 */ /* 0x000fec0003800000 */
.L_x_51:
[----:B------:R-:W-:-:S04]  /*16e0*/  LOP3.LUT R5, R8, 0x80000000, R5, 0x48, !PT ;  /* 0x8000000008057812 */ /* 0x000fc800078e4805 */
[----:B------:R-:W-:Y:S01]  /*16f0*/  LOP3.LUT R5, R5, 0x7f800000, RZ, 0xfc, !PT ;  /* 0x7f80000005057812 */ /* 0x000fe200078efcff */
[----:B------:R-:W-:Y:S06]  /*1700*/  BRA `(.L_x_54) ;  /* 0x0000000000147947 */ /* 0x000fec0003800000 */
.L_x_50:
[----:B------:R-:W-:Y:S01]  /*1710*/  LOP3.LUT R5, R8, 0x80000000, R5, 0x48, !PT ;  /* 0x8000000008057812 */ /* 0x000fe200078e4805 */
[----:B------:R-:W-:Y:S06]  /*1720*/  BRA `(.L_x_54) ;  /* 0x00000000000c7947 */ /* 0x000fec0003800000 */
.L_x_49:
[----:B------:R-:W0:Y:S01]  /*1730*/  MUFU.RSQ R5, -QNAN ;  /* 0xffc0000000057908 */ /* 0x000e220000001400 */
[----:B------:R-:W-:Y:S05]  /*1740*/  BRA `(.L_x_54) ;  /* 0x0000000000047947 */ /* 0x000fea0003800000 */
.L_x_48:
[----:B------:R-:W-:-:S07]  /*1750*/  FADD.FTZ R5, R0, 2 ;  /* 0x4000000000057421 */ /* 0x000fce0000010000 */
.L_x_54:
[----:B0-----:R-:W-:Y:S01]  /*1760*/  IMAD.MOV.U32 R0, RZ, RZ, R5 ;  /* 0x000000ffff007224 */ /* 0x001fe200078e0005 */
[----:B------:R-:W-:-:S04]  /*1770*/  MOV R5, 0x0 ;  /* 0x0000000000057802 */ /* 0x000fc80000000f00 */
[----:B------:R-:W-:Y:S05]  /*1780*/  RET.REL.NODEC R4 `(wma_batch_rolling_f32) ;  /* 0xffffffe8041c7950 */ /* 0x000fea0003c3ffff */
.L_x_55:
        /* <DEDUP_REMOVED lines=15> */
.L_x_76:


//--------------------- .text.wma_batch_f32       --------------------------
	.section	.text.wma_batch_f32,"ax",@progbits
	.align	128
        .global         wma_batch_f32
        .type           wma_batch_f32,@function
        .size           wma_batch_f32,(.L_x_77 - wma_batch_f32)
        .other          wma_batch_f32,@"STO_CUDA_ENTRY STV_DEFAULT"
wma_batch_f32:
.text.wma_batch_f32:
        /* <DEDUP_REMOVED lines=9> */
[----:B--2---:R-:W-:-:S13]  /*0090*/  ISETP.GE.AND P0, PT, R8, 0x2, PT ;  /* 0x000000020800780c */ /* 0x004fda0003f06270 */
        /* <DEDUP_REMOVED lines=9> */
.L_x_58:
        /* <DEDUP_REMOVED lines=8> */
.L_x_57:
[----:B------:R-:W-:Y:S06]  /*01b0*/  BAR.SYNC.DEFER_BLOCKING 0x0 ;  /* 0x0000000000007b1d */ /* 0x000fec0000010000 */
.L_x_56:
[----:B------:R-:W0:Y:S01]  /*01c0*/  S2R R0, SR_TID.X ;  /* 0x0000000000007919 */ /* 0x000e220000002100 */
[----:B------:R-:W0:Y:S01]  /*01d0*/  S2UR UR4, SR_CTAID.X ;  /* 0x00000000000479c3 */ /* 0x000e220000002500 */
[----:B------:R-:W1:Y:S07]  /*01e0*/  LDCU UR5, c[0x0][0x390] ;  /* 0x00007200ff0577ac */ /* 0x000e6e0008000800 */
[----:B------:R-:W0:Y:S02]  /*01f0*/  LDC R13, c[0x0][0x360] ;  /* 0x0000d800ff0d7b82 */ /* 0x000e240000000800 */
[----:B0-----:R-:W-:-:S05]  /*0200*/  IMAD R17, R13, UR4, R0 ;  /* 0x000000040d117c24 */ /* 0x001fca000f8e0200 */
[----:B-1----:R-:W-:-:S13]  /*0210*/  ISETP.GE.AND P1, PT, R17, UR5, PT ;  /* 0x0000000511007c0c */ /* 0x002fda000bf26270 */
[----:B------:R-:W-:Y:S05]  /*0220*/  @P1 EXIT ;  /* 0x000000000000194d */ /* 0x000fea0003800000 */
[----:B------:R-:W0:Y:S01]  /*0230*/  S2R R11, SR_CgaCtaId ;  /* 0x00000000000b7919 */ /* 0x000e220000008800 */
[----:B------:R-:W-:Y:S01]  /*0240*/  I2FP.F32.U32 R4, R8 ;  /* 0x0000000800047245 */ /* 0x000fe20000201000 */
[----:B------:R-:W1:Y:S01]  /*0250*/  LDCU.64 UR6, c[0x0][0x380] ;  /* 0x00007000ff0677ac */ /* 0x000e620008000a00 */
[----:B------:R-:W-:Y:S01]  /*0260*/  MOV R6, 0x400 ;  /* 0x0000040000067802 */ /* 0x000fe20000000f00 */
[----:B------:R-:W2:Y:S01]  /*0270*/  S2R R10, SR_SWINHI ;  /* 0x00000000000a7919 */ /* 0x000ea20000002f00 */
[----:B------:R-:W3:Y:S01]  /*0280*/  LDC R5, c[0x0][0x398] ;  /* 0x0000e600ff057b82 */ /* 0x000ee20000000800 */
[C---:B------:R-:W-:Y:S01]  /*0290*/  FADD R3, R4.reuse, 1 ;  /* 0x3f80000004037421 */ /* 0x040fe20000000000 */
[----:B------:R-:W-:Y:S01]  /*02a0*/  UMOV UR5, 0x40000000 ;  /* 0x4000000000057882 */ /* 0x000fe20000000000 */
[----:B------:R-:W4:Y:S01]  /*02b0*/  LDCU UR4, c[0x0][0x370] ;  /* 0x00006e00ff0477ac */ /* 0x000f220008000800 */
[----:B------:R-:W-:Y:S02]  /*02c0*/  IMAD.U32 R21, RZ, RZ, UR5 ;  /* 0x00000005ff157e24 */ /* 0x000fe4000f8e00ff */
[----:B------:R-:W-:Y:S01]  /*02d0*/  FMUL R4, R4, R3 ;  /* 0x0000000304047220 */ /* 0x000fe20000400000 */
[C---:B------:R-:W-:Y:S01]  /*02e0*/  LOP3.LUT R15, R8.reuse, 0x7ffffff8, RZ, 0xc0, !PT ;  /* 0x7ffffff8080f7812 */ /* 0x040fe200078ec0ff */
[----:B------:R-:W5:Y:S02]  /*02f0*/  LDC.64 R2, c[0x0][0x120] ;  /* 0x00004800ff027b82 */ /* 0x000f640000000a00 */
[----:B------:R-:W0:Y:S01]  /*0300*/  MUFU.RCP R7, R4 ;  /* 0x0000000400077308 */ /* 0x000e220000001000 */
[----:B------:R-:W-:Y:S01]  /*0310*/  LOP3.LUT R14, R8, 0x7, RZ, 0xc0, !PT ;  /* 0x00000007080e7812 */ /* 0x000fe200078ec0ff */
[----:B-1----:R-:W-:-:S04]  /*0320*/  UIADD3 UR5, UP0, UPT, UR6, 0x10, URZ ;  /* 0x0000001006057890 */ /* 0x002fc8000ff1e0ff */
[----:B------:R-:W-:Y:S01]  /*0330*/  UIADD3.X UR6, UPT, UPT, URZ, UR7, URZ, UP0, !UPT ;  /* 0x00000007ff067290 */ /* 0x000fe200087fe4ff */
[----:B----4-:R-:W-:Y:S02]  /*0340*/  IMAD R13, R13, UR4, RZ ;  /* 0x000000040d0d7c24 */ /* 0x010fe4000f8e02ff */
[----:B0-----:R-:W-:Y:S01]  /*0350*/  FFMA R0, -R4, R7, 1 ;  /* 0x3f80000004007423 */ /* 0x001fe20000000107 */
[----:B------:R-:W-:-:S03]  /*0360*/  LEA R11, R11, R6, 0x18 ;  /* 0x000000060b0b7211 */ /* 0x000fc600078ec0ff */
[----:B------:R-:W-:Y:S01]  /*0370*/  FFMA R0, R7, R0, R7 ;  /* 0x0000000007007223 */ /* 0x000fe20000000007 */
[----:B------:R-:W-:Y:S02]  /*0380*/  MOV R6, R11 ;  /* 0x0000000b00067202 */ /* 0x000fe40000000f00 */
[----:B--2---:R-:W-:Y:S02]  /*0390*/  MOV R7, R10 ;  /* 0x0000000a00077202 */ /* 0x004fe40000000f00 */
[----:B------:R-:W-:Y:S01]  /*03a0*/  IADD3 R11, PT, PT, -R15, RZ, RZ ;  /* 0x000000ff0f0b7210 */ /* 0x000fe20007ffe1ff */
[----:B------:R-:W-:Y:S01]  /*03b0*/  FFMA R19, R0, 2, RZ ;  /* 0x4000000000137823 */ /* 0x000fe200000000ff */
[----:B-----5:R-:W-:Y:S02]  /*03c0*/  SEL R2, R6, R2, P0 ;  /* 0x0000000206027207 */ /* 0x020fe40000000000 */
[----:B------:R-:W-:Y:S01]  /*03d0*/  SEL R3, R7, R3, P0 ;  /* 0x0000000307037207 */ /* 0x000fe20000000000 */
[----:B------:R-:W0:Y:S01]  /*03e0*/  FCHK P0, R21, R4 ;  /* 0x0000000415007302 */ /* 0x000e220000000000 */
[----:B------:R-:W-:Y:S01]  /*03f0*/  IADD3 R16, P1, PT, R2, 0x10, RZ ;  /* 0x0000001002107810 */ /* 0x000fe20007f3e0ff */
[----:B------:R-:W-:Y:S01]  /*0400*/  FFMA R6, -R4, R19, 2 ;  /* 0x4000000004067423 */ /* 0x000fe20000000113 */
[----:B---3--:R-:W-:-:S03]  /*0410*/  IADD3 R10, PT, PT, R8, -0x1, R5 ;  /* 0xffffffff080a7810 */ /* 0x008fc60007ffe005 */
[----:B------:R-:W-:Y:S01]  /*0420*/  FFMA R19, R0, R6, R19 ;  /* 0x0000000600137223 */ /* 0x000fe20000000013 */
[----:B------:R-:W-:Y:S01]  /*0430*/  IMAD.X R12, RZ, RZ, R3, P1 ;  /* 0x000000ffff0c7224 */ /* 0x000fe200008e0603 */
[----:B0-----:R-:W-:Y:S06]  /*0440*/  @!P0 BRA `(.L_x_59) ;  /* 0x00000000000c8947 */ /* 0x001fec0003800000 */
[----:B------:R-:W-:-:S07]  /*0450*/  MOV R6, 0x470 ;  /* 0x0000047000067802 */ /* 0x000fce0000000f00 */
[----:B------:R-:W-:Y:S05]  /*0460*/  CALL.REL.NOINC `($__internal_3_$__cuda_sm3x_div_rn_noftz_f32_slowpath) ;  /* 0x0000000400907944 */ /* 0x000fea0003c00000 */
[----:B------:R-:W-:-:S07]  /*0470*/  IMAD.MOV.U32 R19, RZ, RZ, R4 ;  /* 0x000000ffff137224 */ /* 0x000fce00078e0004 */
.L_x_59:
[----:B------:R-:W-:Y:S01]  /*0480*/  ISETP.GE.AND P0, PT, R17, R10, PT ;  /* 0x0000000a1100720c */ /* 0x000fe20003f06270 */
[----:B------:R-:W-:Y:S01]  /*0490*/  BSSY.RECONVERGENT B0, `(.L_x_60) ;  /* 0x0000058000007945 */ /* 0x000fe20003800200 */
[----:B0-----:R-:W-:-:S11]  /*04a0*/  IMAD.MOV.U32 R7, RZ, RZ, 0x7fffffff ;  /* 0x7fffffffff077424 */ /* 0x001fd600078e00ff */
[----:B------:R-:W-:Y:S05]  /*04b0*/  @!P0 BRA `(.L_x_61) ;  /* 0x0000000400548947 */ /* 0x000fea0003800000 */
[----:B------:R-:W-:Y:S01]  /*04c0*/  ISETP.GE.U32.AND P0, PT, R8, 0x8, PT ;  /* 0x000000080800780c */ /* 0x000fe20003f06070 */
[----:B------:R-:W-:Y:S01]  /*04d0*/  IMAD.MOV.U32 R0, RZ, RZ, RZ ;  /* 0x000000ffff007224 */ /* 0x000fe200078e00ff */
[----:B------:R-:W-:Y:S01]  /*04e0*/  IADD3 R18, PT, PT, R17, 0x1, -R8 ;  /* 0x0000000111127810 */ /* 0x000fe20007ffe808 */
[----:B------:R-:W-:-:S10]  /*04f0*/  IMAD.MOV.U32 R5, RZ, RZ, RZ ;  /* 0x000000ffff057224 */ /* 0x000fd400078e00ff */
[----:B------:R-:W-:Y:S05]  /*0500*/  @!P0 BRA `(.L_x_62) ;  /* 0x0000000000a48947 */ /* 0x000fea0003800000 */
[----:B------:R-:W-:Y:S02]  /*0510*/  HFMA2 R0, -RZ, RZ, 0, 0 ;  /* 0x00000000ff007431 */ /* 0x000fe400000001ff */
[----:B------:R-:W-:Y:S02]  /*0520*/  IMAD.MOV.U32 R22, RZ, RZ, R16 ;  /* 0x000000ffff167224 */ /* 0x000fe400078e0010 */
[----:B------:R-:W-:Y:S02]  /*0530*/  IMAD.MOV.U32 R23, RZ, RZ, R12 ;  /* 0x000000ffff177224 */ /* 0x000fe400078e000c */
[----:B------:R-:W-:Y:S02]  /*0540*/  IMAD.MOV.U32 R21, RZ, RZ, R18 ;  /* 0x000000ffff157224 */ /* 0x000fe400078e0012 */
[----:B------:R-:W-:-:S07]  /*0550*/  IMAD.MOV.U32 R20, RZ, RZ, R11 ;  /* 0x000000ffff147224 */ /* 0x000fce00078e000b */
.L_x_63:
[----:B------:R-:W-:Y:S01]  /*0560*/  MOV R4, UR5 ;  /* 0x0000000500047c02 */ /* 0x000fe20008000f00 */
[----:B------:R-:W-:Y:S02]  /*0570*/  IMAD.U32 R5, RZ, RZ, UR6 ;  /* 0x00000006ff057e24 */ /* 0x000fe4000f8e00ff */
[----:B------:R-:W-:Y:S02]  /*0580*/  IMAD.MOV.U32 R6, RZ, RZ, R22 ;  /* 0x000000ffff067224 */ /* 0x000fe400078e0016 */
[----:B------:R-:W-:-:S04]  /*0590*/  IMAD.WIDE R4, R21, 0x4, R4 ;  /* 0x0000000415047825 */ /* 0x000fc800078e0204 */
[----:B------:R-:W-:Y:S01]  /*05a0*/  IMAD.MOV.U32 R7, RZ, RZ, R23 ;  /* 0x000000ffff077224 */ /* 0x000fe200078e0017 */
[----:B------:R-:W2:Y:S04]  /*05b0*/  LDG.E.CONSTANT R25, desc[UR8][R4.64+-0xc] ;  /* 0xfffff40804197981 */ /* 0x000ea8000c1e9900 */
[----:B------:R-:W3:Y:S04]  /*05c0*/  LD.E R22, desc[UR8][R6.64+-0x10] ;  /* 0xfffff00806167980 */ /* 0x000ee8000c101900 */
[----:B------:R-:W3:Y:S04]  /*05d0*/  LDG.E.CONSTANT R23, desc[UR8][R4.64+-0x10] ;  /* 0xfffff00804177981 */ /* 0x000ee8000c1e9900 */
[----:B------:R-:W2:Y:S04]  /*05e0*/  LD.E R24, desc[UR8][R6.64+-0xc] ;  /* 0xfffff40806187980 */ /* 0x000ea8000c101900 */
[----:B------:R-:W4:Y:S04]  /*05f0*/  LDG.E.CONSTANT R27, desc[UR8][R4.64] ;  /* 0x00000008041b7981 */ /* 0x000f28000c1e9900 */
[----:B------:R-:W5:Y:S04]  /*0600*/  LDG.E.CONSTANT R29, desc[UR8][R4.64+0xc] ;  /* 0x00000c08041d7981 */ /* 0x000f68000c1e9900 */
[----:B------:R-:W5:Y:S01]  /*0610*/  LD.E R26, desc[UR8][R6.64+0xc] ;  /* 0x00000c08061a7980 */ /* 0x000f62000c101900 */
[----:B---3--:R-:W-:-:S03]  /*0620*/  FFMA R22, R23, R22, R0 ;  /* 0x0000001617167223 */ /* 0x008fc60000000000 */
[----:B------:R-:W3:Y:S04]  /*0630*/  LD.E R0, desc[UR8][R6.64+-0x8] ;  /* 0xfffff80806007980 */ /* 0x000ee8000c101900 */
[----:B------:R-:W3:Y:S01]  /*0640*/  LDG.E.CONSTANT R23, desc[UR8][R4.64+-0x8] ;  /* 0xfffff80804177981 */ /* 0x000ee2000c1e9900 */
[----:B--2---:R-:W-:-:S03]  /*0650*/  FFMA R22, R25, R24, R22 ;  /* 0x0000001819167223 */ /* 0x004fc60000000016 */
[----:B------:R-:W2:Y:S04]  /*0660*/  LD.E R24, desc[UR8][R6.64+-0x4] ;  /* 0xfffffc0806187980 */ /* 0x000ea8000c101900 */
[----:B------:R-:W2:Y:S01]  /*0670*/  LDG.E.CONSTANT R25, desc[UR8][R4.64+-0x4] ;  /* 0xfffffc0804197981 */ /* 0x000ea2000c1e9900 */
[----:B---3--:R-:W-:-:S03]  /*0680*/  FFMA R0, R23, R0, R22 ;  /* 0x0000000017007223 */ /* 0x008fc60000000016 */
[----:B------:R-:W4:Y:S04]  /*0690*/  LD.E R22, desc[UR8][R6.64] ;  /* 0x0000000806167980 */ /* 0x000f28000c101900 */
[----:B------:R-:W3:Y:S01]  /*06a0*/  LD.E R23, desc[UR8][R6.64+0x4] ;  /* 0x0000040806177980 */ /* 0x000ee2000c101900 */
[----:B--2---:R-:W-:-:S03]  /*06b0*/  FFMA R24, R25, R24, R0 ;  /* 0x0000001819187223 */ /* 0x004fc60000000000 */
[----:B------:R-:W3:Y:S04]  /*06c0*/  LDG.E.CONSTANT R0, desc[UR8][R4.64+0x4] ;  /* 0x0000040804007981 */ /* 0x000ee8000c1e9900 */
[----:B------:R-:W2:Y:S01]  /*06d0*/  LDG.E.CONSTANT R25, desc[UR8][R4.64+0x8] ;  /* 0x0000080804197981 */ /* 0x000ea2000c1e9900 */
[----:B------:R-:W-:Y:S02]  /*06e0*/  VIADD R20, R20, 0x8 ;  /* 0x0000000814147836 */ /* 0x000fe40000000000 */
[----:B----4-:R-:W-:Y:S02]  /*06f0*/  FFMA R27, R27, R22, R24 ;  /* 0x000000161b1b7223 */ /* 0x010fe40000000018 */
[----:B------:R-:W2:Y:S01]  /*0700*/  LD.E R24, desc[UR8][R6.64+0x8] ;  /* 0x0000080806187980 */ /* 0x000ea2000c101900 */
[----:B------:R-:W-:Y:S01]  /*0710*/  ISETP.NE.AND P0, PT, R20, RZ, PT ;  /* 0x000000ff1400720c */ /* 0x000fe20003f05270 */
[----:B---3--:R-:W-:Y:S01]  /*0720*/  FFMA R0, R0, R23, R27 ;  /* 0x0000001700007223 */ /* 0x008fe2000000001b */
[----:B------:R-:W-:Y:S01]  /*0730*/  IADD3 R22, P1, PT, R6, 0x20, RZ ;  /* 0x0000002006167810 */ /* 0x000fe20007f3e0ff */
[----:B------:R-:W-:-:S03]  /*0740*/  VIADD R21, R21, 0x8 ;  /* 0x0000000815157836 */ /* 0x000fc60000000000 */
[----:B------:R-:W-:Y:S01]  /*0750*/  IADD3.X R23, PT, PT, RZ, R7, RZ, P1, !PT ;  /* 0x00000007ff177210 */ /* 0x000fe20000ffe4ff */
[----:B--2---:R-:W-:-:S04]  /*0760*/  FFMA R0, R25, R24, R0 ;  /* 0x0000001819007223 */ /* 0x004fc80000000000 */
[----:B-----5:R-:W-:Y:S02]  /*0770*/  FFMA R0, R29, R26, R0 ;  /* 0x0000001a1d007223 */ /* 0x020fe40000000000 */
[----:B------:R-:W-:Y:S05]  /*0780*/  @P0 BRA `(.L_x_63) ;  /* 0xfffffffc00740947 */ /* 0x000fea000383ffff */
[----:B------:R-:W-:-:S07]  /*0790*/  IMAD.MOV.U32 R5, RZ, RZ, R15 ;  /* 0x000000ffff057224 */ /* 0x000fce00078e000f */
.L_x_62:
[----:B------:R-:W-:-:S13]  /*07a0*/  ISETP.NE.AND P0, PT, R14, RZ, PT ;  /* 0x000000ff0e00720c */ /* 0x000fda0003f05270 */
[----:B------:R-:W-:Y:S05]  /*07b0*/  @!P0 BRA `(.L_x_64) ;  /* 0x0000000000908947 */ /* 0x000fea0003800000 */
[----:B------:R-:W0:Y:S01]  /*07c0*/  LDC.64 R6, c[0x0][0x380] ;  /* 0x0000e000ff067b82 */ /* 0x000e220000000a00 */
[----:B------:R-:W-:Y:S02]  /*07d0*/  IMAD.IADD R21, R18, 0x1, R5 ;  /* 0x0000000112157824 */ /* 0x000fe400078e0205 */
[----:B------:R-:W-:-:S05]  /*07e0*/  IMAD.WIDE.U32 R4, R5, 0x4, R2 ;  /* 0x0000000405047825 */ /* 0x000fca00078e0002 */
[----:B------:R-:W2:Y:S01]  /*07f0*/  LD.E R18, desc[UR8][R4.64] ;  /* 0x0000000804127980 */ /* 0x000ea2000c101900 */
[----:B0-----:R-:W-:-:S05]  /*0800*/  IMAD.WIDE R6, R21, 0x4, R6 ;  /* 0x0000000415067825 */ /* 0x001fca00078e0206 */
[----:B------:R-:W2:Y:S01]  /*0810*/  LDG.E.CONSTANT R21, desc[UR8][R6.64] ;  /* 0x0000000806157981 */ /* 0x000ea2000c1e9900 */
[----:B------:R-:W-:Y:S01]  /*0820*/  ISETP.NE.AND P0, PT, R14, 0x1, PT ;  /* 0x000000010e00780c */ /* 0x000fe20003f05270 */
[----:B--2---:R-:W-:-:S12]  /*0830*/  FFMA R0, R21, R18, R0 ;  /* 0x0000001215007223 */ /* 0x004fd80000000000 */
[----:B------:R-:W-:Y:S05]  /*0840*/  @!P0 BRA `(.L_x_64) ;  /* 0x00000000006c8947 */ /* 0x000fea0003800000 */
[----:B------:R-:W2:Y:S04]  /*0850*/  LDG.E.CONSTANT R21, desc[UR8][R6.64+0x4] ;  /* 0x0000040806157981 */ /* 0x000ea8000c1e9900 */
[----:B------:R-:W2:Y:S01]  /*0860*/  LD.E R18, desc[UR8][R4.64+0x4] ;  /* 0x0000040804127980 */ /* 0x000ea2000c101900 */
        /* <DEDUP_REMOVED lines=18> */
[----:B------:R-:W-:Y:S01]  /*0990*/  ISETP.NE.AND P0, PT, R14, 0x6, PT ;  /* 0x000000060e00780c */ /* 0x000fe20003f05270 */
[----:B------:R-:W2:Y:S04]  /*09a0*/  LDG.E.CONSTANT R21, desc[UR8][R6.64+0x14] ;  /* 0x0000140806157981 */ /* 0x000ea8000c1e9900 */
[----:B------:R-:W2:Y:S08]  /*09b0*/  LD.E R18, desc[UR8][R4.64+0x14] ;  /* 0x0000140804127980 */ /* 0x000eb0000c101900 */
[----:B------:R-:W3:Y:S04]  /*09c0*/  @P0 LDG.E.CONSTANT R23, desc[UR8][R6.64+0x18] ;  /* 0x0000180806170981 */ /* 0x000ee8000c1e9900 */
[----:B------:R-:W3:Y:S01]  /*09d0*/  @P0 LD.E R20, desc[UR8][R4.64+0x18] ;  /* 0x0000180804140980 */ /* 0x000ee2000c101900 */
[----:B--2---:R-:W-:-:S04]  /*09e0*/  FFMA R0, R21, R18, R0 ;  /* 0x0000001215007223 */ /* 0x004fc80000000000 */
[----:B---3--:R-:W-:-:S07]  /*09f0*/  @P0 FFMA R0, R23, R20, R0 ;  /* 0x0000001417000223 */ /* 0x008fce0000000000 */
.L_x_64:
[----:B------:R-:W-:-:S07]  /*0a00*/  FMUL R7, R19, R0 ;  /* 0x0000000013077220 */ /* 0x000fce0000400000 */
.L_x_61:
[----:B------:R-:W-:Y:S05]  /*0a10*/  BSYNC.RECONVERGENT B0 ;  /* 0x0000000000007941 */ /* 0x000fea0003800200 */
.L_x_60:
[----:B------:R-:W0:Y:S01]  /*0a20*/  LDC.64 R4, c[0x0][0x3a0] ;  /* 0x0000e800ff047b82 */ /* 0x000e220000000a00 */
[----:B------:R-:W1:Y:S02]  /*0a30*/  LDCU UR4, c[0x0][0x390] ;  /* 0x00007200ff0477ac */ /* 0x000e640008000800 */
[--C-:B-1----:R-:W-:Y:S02]  /*0a40*/  IMAD R21, R9, UR4, R17.reuse ;  /* 0x0000000409157c24 */ /* 0x102fe4000f8e0211 */
[----:B------:R-:W-:Y:S02]  /*0a50*/  IMAD.IADD R17, R13, 0x1, R17 ;  /* 0x000000010d117824 */ /* 0x000fe400078e0211 */
[----:B0-----:R-:W-:-:S03]  /*0a60*/  IMAD.WIDE R4, R21, 0x4, R4 ;  /* 0x0000000415047825 */ /* 0x001fc600078e0204 */
[----:B------:R-:W-:Y:S02]  /*0a70*/  ISETP.GE.AND P0, PT, R17, UR4, PT ;  /* 0x0000000411007c0c */ /* 0x000fe4000bf06270 */
[----:B------:R0:W-:Y:S11]  /*0a80*/  STG.E desc[UR8][R4.64], R7 ;  /* 0x0000000704007986 */ /* 0x0001f6000c101908 */
[----:B------:R-:W-:Y:S05]  /*0a90*/  @!P0 BRA `(.L_x_59) ;  /* 0xfffffff800788947 */ /* 0x000fea000383ffff */
[----:B------:R-:W-:Y:S05]  /*0aa0*/  EXIT ;  /* 0x000000000000794d */ /* 0x000fea0003800000 */
        .weak           $__internal_3_$__cuda_sm3x_div_rn_noftz_f32_slowpath
        .type           $__internal_3_$__cuda_sm3x_div_rn_noftz_f32_slowpath,@function
        .size           $__internal_3_$__cuda_sm3x_div_rn_noftz_f32_slowpath,(.L_x_77 - $__internal_3_$__cuda_sm3x_div_rn_noftz_f32_slowpath)
$__internal_3_$__cuda_sm3x_div_rn_noftz_f32_slowpath:
[--C-:B------:R-:W-:Y:S01]  /*0ab0*/  SHF.R.U32.HI R5, RZ, 0x17, R4.reuse ;  /* 0x00000017ff057819 */ /* 0x100fe20000011604 */
[----:B------:R-:W-:-:S03]  /*0ac0*/  IMAD.MOV.U32 R7, RZ, RZ, R4 ;  /* 0x000000ffff077224 */ /* 0x000fc600078e0004 */
[----:B------:R-:W-:-:S04]  /*0ad0*/  LOP3.LUT R5, R5, 0xff, RZ, 0xc0, !PT ;  /* 0x000000ff05057812 */ /* 0x000fc800078ec0ff */
[----:B------:R-:W-:-:S04]  /*0ae0*/  IADD3 R19, PT, PT, R5, -0x1, RZ ;  /* 0xffffffff05137810 */ /* 0x000fc80007ffe0ff */
[----:B------:R-:W-:-:S13]  /*0af0*/  ISETP.GT.U32.AND P0, PT, R19, 0xfd, PT ;  /* 0x000000fd1300780c */ /* 0x000fda0003f04070 */
[----:B------:R-:W-:Y:S01]  /*0b00*/  @!P0 IMAD.MOV.U32 R18, RZ, RZ, RZ ;  /* 0x000000ffff128224 */ /* 0x000fe200078e00ff */
[----:B------:R-:W-:Y:S06]  /*0b10*/  @!P0 BRA `(.L_x_65) ;  /* 0x0000000000408947 */ /* 0x000fec0003800000 */
[----:B------:R-:W-:Y:S01]  /*0b20*/  FSETP.GTU.FTZ.AND P0, PT, |R4|, +INF , PT ;  /* 0x7f8000000400780b */ /* 0x000fe20003f1c200 */
[----:B------:R-:W-:-:S12]  /*0b30*/  IMAD.MOV.U32 R0, RZ, RZ, R4 ;  /* 0x000000ffff007224 */ /* 0x000fd800078e0004 */
[----:B------:R-:W-:Y:S05]  /*0b40*/  @P0 BRA `(.L_x_66) ;  /* 0x0000000400280947 */ /* 0x000fea0003800000 */
[----:B------:R-:W-:-:S04]  /*0b50*/  MOV R4, 0x40000000 ;  /* 0x4000000000047802 */ /* 0x000fc80000000f00 */
        /* <DEDUP_REMOVED lines=12> */
.L_x_65:
        /* <DEDUP_REMOVED lines=15> */
[----:B------:R-:W-:-:S04]  /*0d10*/  LOP3.LUT R7, R7, 0xff, RZ, 0xc0, !PT ;  /* 0x000000ff07077812 */ /* 0x000fc800078ec0ff */
[----:B------:R-:W-:-:S05]  /*0d20*/  IADD3 R19, PT, PT, R7, R5, RZ ;  /* 0x0000000507137210 */ /* 0x000fca0007ffe0ff */
        /* <DEDUP_REMOVED lines=10> */
[CC--:B------:R-:W-:Y:S01]  /*0dd0*/  FFMA.RZ R5, R0.reuse, R20.reuse, R21 ;  /* 0x0000001400057223 */ /* 0x0c0fe2000000c015 */
[C---:B------:R-:W-:Y:S01]  /*0de0*/  VIADD R18, R19.reuse, 0x20 ;  /* 0x0000002013127836 */ /* 0x040fe20000000000 */
[C---:B------:R-:W-:Y:S02]  /*0df0*/  ISETP.NE.AND P2, PT, R19.reuse, RZ, PT ;  /* 0x000000ff1300720c */ /* 0x040fe40003f45270 */
[----:B------:R-:W-:Y:S01]  /*0e00*/  ISETP.NE.AND P1, PT, R19, RZ, PT ;  /* 0x000000ff1300720c */ /* 0x000fe20003f25270 */
[----:B------:R-:W-:Y:S01]  /*0e10*/  IMAD.MOV R19, RZ, RZ, -R19 ;  /* 0x000000ffff137224 */ /* 0x000fe200078e0a13 */
[----:B------:R-:W-:Y:S01]  /*0e20*/  LOP3.LUT R7, R5, 0x7fffff, RZ, 0xc0, !PT ;  /* 0x007fffff05077812 */ /* 0x000fe200078ec0ff */
[CCC-:B------:R-:W-:Y:S01]  /*0e30*/  FFMA.RP R5, R0.reuse, R20.reuse, R21.reuse ;  /* 0x0000001400057223 */ /* 0x1c0fe20000008015 */
[----:B------:R-:W-:Y:S02]  /*0e40*/  FFMA.RM R0, R0, R20, R21 ;  /* 0x0000001400007223 */ /* 0x000fe40000004015 */
[----:B------:R-:W-:-:S03]  /*0e50*/  LOP3.LUT R7, R7, 0x800000, RZ, 0xfc, !PT ;  /* 0x0080000007077812 */ /* 0x000fc600078efcff */
        /* <DEDUP_REMOVED lines=9> */
[----:B------:R-:W-:-:S04]  /*0ef0*/  LOP3.LUT R5, R5, R0, RZ, 0xc0, !PT ;  /* 0x0000000005057212 */ /* 0x000fc800078ec0ff */
[----:B------:R-:W-:-:S04]  /*0f00*/  IADD3 R5, PT, PT, R18, R5, RZ ;  /* 0x0000000512057210 */ /* 0x000fc80007ffe0ff */
[----:B------:R-:W-:Y:S01]  /*0f10*/  LOP3.LUT R4, R5, R4, RZ, 0xfc, !PT ;  /* 0x0000000405047212 */ /* 0x000fe200078efcff */
[----:B------:R-:W-:Y:S06]  /*0f20*/  BRA `(.L_x_72) ;  /* 0x0000000000347947 */ /* 0x000fec0003800000 */
.L_x_71:
[----:B------:R-:W-:-:S04]  /*0f30*/  LOP3.LUT R4, R4, 0x80000000, RZ, 0xc0, !PT ;  /* 0x8000000004047812 */ /* 0x000fc800078ec0ff */
[----:B------:R-:W-:Y:S01]  /*0f40*/  LOP3.LUT R4, R4, 0x7f800000, RZ, 0xfc, !PT ;  /* 0x7f80000004047812 */ /* 0x000fe200078efcff */
[----:B------:R-:W-:Y:S06]  /*0f50*/  BRA `(.L_x_72) ;  /* 0x0000000000287947 */ /* 0x000fec0003800000 */
.L_x_70:
[----:B------:R-:W-:Y:S01]  /*0f60*/  IMAD R4, R5, 0x800000, R4 ;  /* 0x0080000005047824 */ /* 0x000fe200078e0204 */
[----:B------:R-:W-:Y:S06]  /*0f70*/  BRA `(.L_x_72) ;  /* 0x0000000000207947 */ /* 0x000fec0003800000 */
.L_x_69:
[----:B------:R-:W-:-:S04]  /*0f80*/  LOP3.LUT R4, R7, 0x80000000, R4, 0x48, !PT ;  /* 0x8000000007047812 */ /* 0x000fc800078e4804 */
[----:B------:R-:W-:Y:S01]  /*0f90*/  LOP3.LUT R4, R4, 0x7f800000, RZ, 0xfc, !PT ;  /* 0x7f80000004047812 */ /* 0x000fe200078efcff */
[----:B------:R-:W-:Y:S06]  /*0fa0*/  BRA `(.L_x_72) ;  /* 0x0000000000147947 */ /* 0x000fec0003800000 */
.L_x_68:
[----:B------:R-:W-:Y:S01]  /*0fb0*/  LOP3.LUT R4, R7, 0x80000000, R4, 0x48, !PT ;  /* 0x8000000007047812 */ /* 0x000fe200078e4804 */
[----:B------:R-:W-:Y:S06]  /*0fc0*/  BRA `(.L_x_72) ;  /* 0x00000000000c7947 */ /* 0x000fec0003800000 */
.L_x_67:
[----:B------:R-:W0:Y:S01]  /*0fd0*/  MUFU.RSQ R4, -QNAN ;  /* 0xffc0000000047908 */ /* 0x000e220000001400 */
[----:B------:R-:W-:Y:S05]  /*0fe0*/  BRA `(.L_x_72) ;  /* 0x0000000000047947 */ /* 0x000fea0003800000 */
.L_x_66:
[----:B------:R-:W-:-:S07]  /*0ff0*/  FADD.FTZ R4, R0, 2 ;  /* 0x4000000000047421 */ /* 0x000fce0000010000 */
.L_x_72:
[----:B------:R-:W-:-:S04]  /*1000*/  IMAD.MOV.U32 R7, RZ, RZ, 0x0 ;  /* 0x00000000ff077424 */ /* 0x000fc800078e00ff */
[----:B0-----:R-:W-:Y:S05]  /*1010*/  RET.REL.NODEC R6 `(wma_batch_f32) ;  /* 0xffffffec06f87950 */ /* 0x001fea0003c3ffff */
.L_x_73:
        /* <DEDUP_REMOVED lines=14> */
.L_x_77:


//--------------------- .nv.shared.wma_multi_series_one_param_time_major_f32 --------------------------
	.section	.nv.shared.wma_multi_series_one_param_time_major_f32,"aw",@nobits
	.sectionflags	@""
	.align	16
	.zero		1024


//--------------------- .nv.shared.reserved.0     --------------------------
	.section	.nv.shared.reserved.0,"aw",@nobits
	.weak		__nv_reservedSMEM_offset_0_alias
	.size		__nv_reservedSMEM_offset_0_alias, 0, 64
	.other		__nv_reservedSMEM_offset_0_alias,@"STO_CUDA_RESERVED_SHARED STV_DEFAULT"
__nv_reservedSMEM_offset_0_alias:
	.zero		0
	.zero		64


//--------------------- .nv.shared.wma_batch_prefix_f32 --------------------------
	.section	.nv.shared.wma_batch_prefix_f32,"aw",@nobits
	.sectionflags	@""
	.align	16
	.zero		1024


//--------------------- .nv.shared.wma_batch_rolling_f32 --------------------------
	.section	.nv.shared.wma_batch_rolling_f32,"aw",@nobits
	.sectionflags	@""
	.align	16
	.zero		1024


//--------------------- .nv.shared.wma_batch_f32  --------------------------
	.section	.nv.shared.wma_batch_f32,"aw",@nobits
	.sectionflags	@""
	.align	16
	.zero		1024


//--------------------- .nv.constant0.wma_multi_series_one_param_time_major_f32 --------------------------
	.section	.nv.constant0.wma_multi_series_one_param_time_major_f32,"a",@progbits
	.sectionflags	@""
	.align	4
.nv.constant0.wma_multi_series_one_param_time_major_f32:
	.zero		936


//--------------------- .nv.constant0.wma_batch_prefix_f32 --------------------------
	.section	.nv.constant0.wma_batch_prefix_f32,"a",@progbits
	.sectionflags	@""
	.align	4
.nv.constant0.wma_batch_prefix_f32:
	.zero		944


//--------------------- .nv.constant0.wma_batch_rolling_f32 --------------------------
	.section	.nv.constant0.wma_batch_rolling_f32,"a",@progbits
	.sectionflags	@""
	.align	4
.nv.constant0.wma_batch_rolling_f32:
	.zero		936


//--------------------- .nv.constant0.wma_batch_f32 --------------------------
	.section	.nv.constant0.wma_batch_f32,"a",@progbits
	.sectionflags	@""
	.align	4
.nv.constant0.wma_batch_f32:
	.zero		936


//--------------------- SYMBOLS --------------------------

	.type		.nv.reservedSmem.offset0,@object
	.size		.nv.reservedSmem.offset0,0x4
	.type		.nv.reservedSmem.cap,@object
	.size		.nv.reservedSmem.cap,0x4
